	.target	sm_90a

	.elftype	@"ET_EXEC"


//--------------------- .note.nv.tkinfo           --------------------------
	.section	.note.nv.tkinfo,"",@"SHT_NOTE"
	.sectionflags	@"SHF_NOTE_NV_TKINFO"
	.tkinfo
        /*0018*/ 	.word	0x00000002
        /*0030*/ 	.string	""
        /*0030*/ 	.string	"ptxas"
        /*0030*/ 	.string	"Cuda compilation tools, release 13.0, V13.0.88"
        /*0030*/ 	.string	"Build cuda_13.0.r13.0/compiler.36424714_0"
        /*0030*/ 	.string	"-arch sm_90a -m 64 "



//--------------------- .note.nv.cuinfo           --------------------------
	.section	.note.nv.cuinfo,"",@"SHT_NOTE"
	.sectionflags	@"SHF_NOTE_NV_CUINFO"
        /*0018*/ 	.short	0x0002
        /*001a*/ 	.short	0x005a
        /*001c*/ 	.short	0x0082
	.zero		2


//--------------------- .nv.info                  --------------------------
	.section	.nv.info,"",@"SHT_CUDA_INFO"
	.align	4


	//----- nvinfo : EIATTR_REGCOUNT
	.align		4
        /*0000*/ 	.byte	0x04, 0x2f
        /*0002*/ 	.short	(.L_15 - .L_14)
	.align		4
.L_14:
        /*0004*/ 	.word	index@(_ZN7cutlass13device_kernelINS_4gemm6kernel13GemmUniversalIN4cute5tupleIJiiiiEEENS1_10collective13CollectiveMmaINS1_34MainloopSm90TmaGmmaWarpSpecializedILi3ENS5_IJNS4_1CILi1EEESB_SB_EEENS1_35KernelTmaWarpSpecializedCooperativeEEENS5_IJNSA_ILi256EEENSA_ILi64EEESG_EEENS_6half_tENS5_IJlSB_lEEESI_SJ_NS4_8TiledMMAINS4_8MMA_AtomIJNS4_4SM904GMMA25MMA_64x64x16_F32F16F16_SSILNSN_5MajorE0ELSP_0ELNSN_7ScaleInE1ELSQ_1EEEEEENS4_6LayoutINS5_IJNSA_ILi2EEESB_SB_EEENS5_IJSB_NSA_ILi0EEESW_EEEEENS5_IJNS4_10UnderscoreESZ_SZ_EEEEENS4_13SM90_TMA_LOADENS4_14ComposedLayoutINS4_7SwizzleILi3ELi4ELi3EEENS4_18smem_ptr_flag_bitsILi16EEENST_INS5_IJNSA_ILi8EEESG_EEENS5_IJSG_SB_EEEEEEEvNS4_8identityES12_S1C_vS1D_EENS_8epilogue10collective6detail29Sm90TmaWarpSpecializedAdapterINS1G_15DefaultEpilogueISI_SJ_SJ_NS1F_6thread17LinearCombinationISI_Li1EffLNS1K_9ScaleType4KindE0ELNS_15FloatRoundStyleE2ESI_EENS1_15EpilogueDefaultEEEEEvvEEEEvNT_6ParamsE)
        /*0008*/ 	.word	0x000000a8


	//----- nvinfo : EIATTR_FRAME_SIZE
	.align		4
.L_15:
        /*000c*/ 	.byte	0x04, 0x11
        /*000e*/ 	.short	(.L_17 - .L_16)
	.align		4
.L_16:
        /*0010*/ 	.word	index@(_ZN7cutlass13device_kernelINS_4gemm6kernel13GemmUniversalIN4cute5tupleIJiiiiEEENS1_10collective13CollectiveMmaINS1_34MainloopSm90TmaGmmaWarpSpecializedILi3ENS5_IJNS4_1CILi1EEESB_SB_EEENS1_35KernelTmaWarpSpecializedCooperativeEEENS5_IJNSA_ILi256EEENSA_ILi64EEESG_EEENS_6half_tENS5_IJlSB_lEEESI_SJ_NS4_8TiledMMAINS4_8MMA_AtomIJNS4_4SM904GMMA25MMA_64x64x16_F32F16F16_SSILNSN_5MajorE0ELSP_0ELNSN_7ScaleInE1ELSQ_1EEEEEENS4_6LayoutINS5_IJNSA_ILi2EEESB_SB_EEENS5_IJSB_NSA_ILi0EEESW_EEEEENS5_IJNS4_10UnderscoreESZ_SZ_EEEEENS4_13SM90_TMA_LOADENS4_14ComposedLayoutINS4_7SwizzleILi3ELi4ELi3EEENS4_18smem_ptr_flag_bitsILi16EEENST_INS5_IJNSA_ILi8EEESG_EEENS5_IJSG_SB_EEEEEEEvNS4_8identityES12_S1C_vS1D_EENS_8epilogue10collective6detail29Sm90TmaWarpSpecializedAdapterINS1G_15DefaultEpilogueISI_SJ_SJ_NS1F_6thread17LinearCombinationISI_Li1EffLNS1K_9ScaleType4KindE0ELNS_15FloatRoundStyleE2ESI_EENS1_15EpilogueDefaultEEEEEvvEEEEvNT_6ParamsE)
        /*0014*/ 	.word	0x00000000


	//----- nvinfo : EIATTR_MIN_STACK_SIZE
	.align		4
.L_17:
        /*0018*/ 	.byte	0x04, 0x12
        /*001a*/ 	.short	(.L_19 - .L_18)
	.align		4
.L_18:
        /*001c*/ 	.word	index@(_ZN7cutlass13device_kernelINS_4gemm6kernel13GemmUniversalIN4cute5tupleIJiiiiEEENS1_10collective13CollectiveMmaINS1_34MainloopSm90TmaGmmaWarpSpecializedILi3ENS5_IJNS4_1CILi1EEESB_SB_EEENS1_35KernelTmaWarpSpecializedCooperativeEEENS5_IJNSA_ILi256EEENSA_ILi64EEESG_EEENS_6half_tENS5_IJlSB_lEEESI_SJ_NS4_8TiledMMAINS4_8MMA_AtomIJNS4_4SM904GMMA25MMA_64x64x16_F32F16F16_SSILNSN_5MajorE0ELSP_0ELNSN_7ScaleInE1ELSQ_1EEEEEENS4_6LayoutINS5_IJNSA_ILi2EEESB_SB_EEENS5_IJSB_NSA_ILi0EEESW_EEEEENS5_IJNS4_10UnderscoreESZ_SZ_EEEEENS4_13SM90_TMA_LOADENS4_14ComposedLayoutINS4_7SwizzleILi3ELi4ELi3EEENS4_18smem_ptr_flag_bitsILi16EEENST_INS5_IJNSA_ILi8EEESG_EEENS5_IJSG_SB_EEEEEEEvNS4_8identityES12_S1C_vS1D_EENS_8epilogue10collective6detail29Sm90TmaWarpSpecializedAdapterINS1G_15DefaultEpilogueISI_SJ_SJ_NS1F_6thread17LinearCombinationISI_Li1EffLNS1K_9ScaleType4KindE0ELNS_15FloatRoundStyleE2ESI_EENS1_15EpilogueDefaultEEEEEvvEEEEvNT_6ParamsE)
        /*0020*/ 	.word	0x00000000
.L_19:


//--------------------- .nv.compat                --------------------------
	.section	.nv.compat,"",@"SHT_CUDA_COMPAT_INFO"
	.align	4
        /*0000*/ 	.byte	0x02, 0x09, 0x01, 0x00, 0x02, 0x02, 0x04, 0x00, 0x02, 0x05, 0x05, 0x00, 0x03, 0x07, 0x01, 0x01
        /*0010*/ 	.byte	0x02, 0x03, 0x01, 0x00, 0x02, 0x06, 0x01, 0x00, 0x04, 0x0b, 0x08, 0x00, 0x00, 0x00, 0x00, 0x00
        /*0020*/ 	.byte	0x00, 0x00, 0x00, 0x00


//--------------------- .nv.info._ZN7cutlass13device_kernelINS_4gemm6kernel13GemmUniversalIN4cute5tupleIJiiiiEEENS1_10collective13CollectiveMmaINS1_34MainloopSm90TmaGmmaWarpSpecializedILi3ENS5_IJNS4_1CILi1EEESB_SB_EEENS1_35KernelTmaWarpSpecializedCooperativeEEENS5_IJNSA_ILi256EEENSA_ILi64EEESG_EEENS_6half_tENS5_IJlSB_lEEESI_SJ_NS4_8TiledMMAINS4_8MMA_AtomIJNS4_4SM904GMMA25MMA_64x64x16_F32F16F16_SSILNSN_5MajorE0ELSP_0ELNSN_7ScaleInE1ELSQ_1EEEEEENS4_6LayoutINS5_IJNSA_ILi2EEESB_SB_EEENS5_IJSB_NSA_ILi0EEESW_EEEEENS5_IJNS4_10UnderscoreESZ_SZ_EEEEENS4_13SM90_TMA_LOADENS4_14ComposedLayoutINS4_7SwizzleILi3ELi4ELi3EEENS4_18smem_ptr_flag_bitsILi16EEENST_INS5_IJNSA_ILi8EEESG_EEENS5_IJSG_SB_EEEEEEEvNS4_8identityES12_S1C_vS1D_EENS_8epilogue10collective6detail29Sm90TmaWarpSpecializedAdapterINS1G_15DefaultEpilogueISI_SJ_SJ_NS1F_6thread17LinearCombinationISI_Li1EffLNS1K_9ScaleType4KindE0ELNS_15FloatRoundStyleE2ESI_EENS1_15EpilogueDefaultEEEEEvvEEEEvNT_6ParamsE --------------------------
	.section	.nv.info._ZN7cutlass13device_kernelINS_4gemm6kernel13GemmUniversalIN4cute5tupleIJiiiiEEENS1_10collective13CollectiveMmaINS1_34MainloopSm90TmaGmmaWarpSpecializedILi3ENS5_IJNS4_1CILi1EEESB_SB_EEENS1_35KernelTmaWarpSpecializedCooperativeEEENS5_IJNSA_ILi256EEENSA_ILi64EEESG_EEENS_6half_tENS5_IJlSB_lEEESI_SJ_NS4_8TiledMMAINS4_8MMA_AtomIJNS4_4SM904GMMA25MMA_64x64x16_F32F16F16_SSILNSN_5MajorE0ELSP_0ELNSN_7ScaleInE1ELSQ_1EEEEEENS4_6LayoutINS5_IJNSA_ILi2EEESB_SB_EEENS5_IJSB_NSA_ILi0EEESW_EEEEENS5_IJNS4_10UnderscoreESZ_SZ_EEEEENS4_13SM90_TMA_LOADENS4_14ComposedLayoutINS4_7SwizzleILi3ELi4ELi3EEENS4_18smem_ptr_flag_bitsILi16EEENST_INS5_IJNSA_ILi8EEESG_EEENS5_IJSG_SB_EEEEEEEvNS4_8identityES12_S1C_vS1D_EENS_8epilogue10collective6detail29Sm90TmaWarpSpecializedAdapterINS1G_15DefaultEpilogueISI_SJ_SJ_NS1F_6thread17LinearCombinationISI_Li1EffLNS1K_9ScaleType4KindE0ELNS_15FloatRoundStyleE2ESI_EENS1_15EpilogueDefaultEEEEEvvEEEEvNT_6ParamsE,"",@"SHT_CUDA_INFO"
	.sectionflags	@""
	.align	4


	//----- nvinfo : EIATTR_CUDA_API_VERSION
	.align		4
        /*0000*/ 	.byte	0x04, 0x37
        /*0002*/ 	.short	(.L_21 - .L_20)
.L_20:
        /*0004*/ 	.word	0x00000082


	//----- nvinfo : EIATTR_KPARAM_INFO
	.align		4
.L_21:
        /*0008*/ 	.byte	0x04, 0x17
        /*000a*/ 	.short	(.L_23 - .L_22)
.L_22:
        /*000c*/ 	.word	0x00000000
        /*0010*/ 	.short	0x0000
        /*0012*/ 	.short	0x0070
        /*0014*/ 	.byte	0x00, 0xf0, 0x01, 0x10


	//----- nvinfo : EIATTR_SPARSE_MMA_MASK
	.align		4
.L_23:
        /*0018*/ 	.byte	0x03, 0x50
        /*001a*/ 	.short	0x0000


	//----- nvinfo : EIATTR_MAXREG_COUNT
	.align		4
        /*001c*/ 	.byte	0x03, 0x1b
        /*001e*/ 	.short	0x00a8


	//----- nvinfo : EIATTR_NUM_BARRIERS
	.align		4
        /*0020*/ 	.byte	0x02, 0x4c
        /*0022*/ 	.byte	0x01
	.zero		1


	//----- nvinfo : EIATTR_EXTERNS
	.align		4
        /*0024*/ 	.byte	0x04, 0x0f
        /*0026*/ 	.short	(.L_25 - .L_24)


	//   ....[0]....
	.align		4
.L_24:
        /*0028*/ 	.word	index@(__assertfail)


	//----- nvinfo : EIATTR_MERCURY_ISA_VERSION
	.align		4
.L_25:
        /*002c*/ 	.byte	0x03, 0x5f
        /*002e*/ 	.short	0x0101


	//----- nvinfo : EIATTR_INT_WARP_WIDE_INSTR_OFFSETS
	.align		4
        /*0030*/ 	.byte	0x04, 0x31
        /*0032*/ 	.short	(.L_27 - .L_26)


	//   ....[0]....
.L_26:
        /*0034*/ 	.word	0x00000360


	//   ....[1]....
        /*0038*/ 	.word	0x00000370


	//   ....[2]....
        /*003c*/ 	.word	0x000004b0


	//----- nvinfo : EIATTR_COOP_GROUP_MASK_REGIDS
	.align		4
.L_27:
        /*0040*/ 	.byte	0x04, 0x29
        /*0042*/ 	.short	(.L_29 - .L_28)


	//   ....[0]....
.L_28:
        /*0044*/ 	.word	0xffffffff


	//   ....[1]....
        /*0048*/ 	.word	0xffffffff


	//   ....[2]....
        /*004c*/ 	.word	0xffffffff


	//   ....[3]....
        /*0050*/ 	.word	0xffffffff


	//   ....[4]....
        /*0054*/ 	.word	0xffffffff


	//----- nvinfo : EIATTR_COOP_GROUP_INSTR_OFFSETS
	.align		4
.L_29:
        /*0058*/ 	.byte	0x04, 0x28
        /*005a*/ 	.short	(.L_31 - .L_30)


	//   ....[0]....
.L_30:
        /*005c*/ 	.word	0x00000060


	//   ....[1]....
        /*0060*/ 	.word	0x00000070


	//   ....[2]....
        /*0064*/ 	.word	0x00000130


	//   ....[3]....
        /*0068*/ 	.word	0x000002a0


	//   ....[4]....
        /*006c*/ 	.word	0x00000f60


	//----- nvinfo : EIATTR_REG_RECONFIG
	.align		4
.L_31:
        /*0070*/ 	.byte	0x01, 0x54
	.zero		2


	//----- nvinfo : EIATTR_SYSCALL_OFFSETS
	.align		4
        /*0074*/ 	.byte	0x04, 0x46
        /*0076*/ 	.short	(.L_33 - .L_32)


	//   ....[0]....
.L_32:
        /*0078*/ 	.word	0x00001120


	//----- nvinfo : EIATTR_MBARRIER_INSTR_OFFSETS
	.align		4
.L_33:
        /*007c*/ 	.byte	0x04, 0x39
        /*007e*/ 	.short	(.L_35 - .L_34)


	//   ....[0]....
.L_34:
        /*0080*/ 	.word	0x00000230
        /*0084*/ 	.word	0x000000ff
        /*0088*/ 	.word	0x00000000
        /*008c*/ 	.short	0x0100
        /*008e*/ 	.byte	0x08
	.zero		1


	//   ....[1]....
        /*0090*/ 	.word	0x00000240
        /*0094*/ 	.word	0x000000ff
        /*0098*/ 	.word	0x00000018
        /*009c*/ 	.short	0x0100
        /*009e*/ 	.byte	0x08
	.zero		1


	//   ....[2]....
        /*00a0*/ 	.word	0x00000250
        /*00a4*/ 	.word	0x000000ff
        /*00a8*/ 	.word	0x00000008
        /*00ac*/ 	.short	0x0100
        /*00ae*/ 	.byte	0x08
	.zero		1


	//   ....[3]....
        /*00b0*/ 	.word	0x00000260
        /*00b4*/ 	.word	0x000000ff
        /*00b8*/ 	.word	0x00000020
        /*00bc*/ 	.short	0x0100
        /*00be*/ 	.byte	0x08
	.zero		1


	//   ....[4]....
        /*00c0*/ 	.word	0x00000270
        /*00c4*/ 	.word	0x000000ff
        /*00c8*/ 	.word	0x00000010
        /*00cc*/ 	.short	0x0100
        /*00ce*/ 	.byte	0x08
	.zero		1


	//   ....[5]....
        /*00d0*/ 	.word	0x00000280
        /*00d4*/ 	.word	0x000000ff
        /*00d8*/ 	.word	0x00000028
        /*00dc*/ 	.short	0x0100
        /*00de*/ 	.byte	0x08
	.zero		1


	//   ....[6]....
        /*00e0*/ 	.word	0x00000520
        /*00e4*/ 	.word	0x000000ff
        /*00e8*/ 	.word	0x00000040
        /*00ec*/ 	.short	0x0100
        /*00ee*/ 	.byte	0x06
	.zero		1


	//   ....[7]....
        /*00f0*/ 	.word	0x00000580
        /*00f4*/ 	.word	0x000000ff
        /*00f8*/ 	.word	0x00000048
        /*00fc*/ 	.short	0x0100
        /*00fe*/ 	.byte	0x06
	.zero		1


	//   ....[8]....
        /*0100*/ 	.word	0x000011a0
        /*0104*/ 	.word	0x00000003
        /*0108*/ 	.word	0x00000000
        /*010c*/ 	.short	0x010a
        /*010e*/ 	.byte	0x3f
	.zero		1


	//   ....[9]....
        /*0110*/ 	.word	0x000011e0
        /*0114*/ 	.word	0x00000003
        /*0118*/ 	.word	0x00000000
        /*011c*/ 	.short	0x010a
        /*011e*/ 	.byte	0x3f
	.zero		1


	//   ....[10]....
        /*0120*/ 	.word	0x00001700
        /*0124*/ 	.word	0x000000ff
        /*0128*/ 	.word	0x00000000
        /*012c*/ 	.short	0x010a
        /*012e*/ 	.byte	0x08
	.zero		1


	//   ....[11]....
        /*0130*/ 	.word	0x00001740
        /*0134*/ 	.word	0x000000ff
        /*0138*/ 	.word	0x00000000
        /*013c*/ 	.short	0x010a
        /*013e*/ 	.byte	0x08
	.zero		1


	//   ....[12]....
        /*0140*/ 	.word	0x00001b20
        /*0144*/ 	.word	0x000000ff
        /*0148*/ 	.word	0x00000000
        /*014c*/ 	.short	0x0101
        /*014e*/ 	.byte	0x08
	.zero		1


	//   ....[13]....
        /*0150*/ 	.word	0x00001d20
        /*0154*/ 	.word	0x000000ff
        /*0158*/ 	.word	0x00000000
        /*015c*/ 	.short	0x0101
        /*015e*/ 	.byte	0x06
	.zero		1


	//   ....[14]....
        /*0160*/ 	.word	0x00007e10
        /*0164*/ 	.word	0x0000000e
        /*0168*/ 	.word	0x00000018
        /*016c*/ 	.short	0x010a
        /*016e*/ 	.byte	0x3f
	.zero		1


	//   ....[15]....
        /*0170*/ 	.word	0x00008190
        /*0174*/ 	.word	0x00000006
        /*0178*/ 	.word	0x00000048
        /*017c*/ 	.short	0x0101
        /*017e*/ 	.byte	0x3f
	.zero		1


	//   ....[16]....
        /*0180*/ 	.word	0x000088c0
        /*0184*/ 	.word	0x00000007
        /*0188*/ 	.word	0x00000000
        /*018c*/ 	.short	0x010a
        /*018e*/ 	.byte	0x3f
	.zero		1


	//   ....[17]....
        /*0190*/ 	.word	0x00008940
        /*0194*/ 	.word	0x00000009
        /*0198*/ 	.word	0x00000000
        /*019c*/ 	.short	0x010a
        /*019e*/ 	.byte	0x3f
	.zero		1


	//   ....[18]....
        /*01a0*/ 	.word	0x000089d0
        /*01a4*/ 	.word	0x00000003
        /*01a8*/ 	.word	0x00000000
        /*01ac*/ 	.short	0x010a
        /*01ae*/ 	.byte	0x3f
	.zero		1


	//   ....[19]....
        /*01b0*/ 	.word	0x00008a30
        /*01b4*/ 	.word	0x00000003
        /*01b8*/ 	.word	0x00000000
        /*01bc*/ 	.short	0x010a
        /*01be*/ 	.byte	0x3f
	.zero		1


	//   ....[20]....
        /*01c0*/ 	.word	0x00008a90
        /*01c4*/ 	.word	0x00000004
        /*01c8*/ 	.word	0x00000000
        /*01cc*/ 	.short	0x010a
        /*01ce*/ 	.byte	0x3f
	.zero		1


	//   ....[21]....
        /*01d0*/ 	.word	0x00008b60
        /*01d4*/ 	.word	0x0000000e
        /*01d8*/ 	.word	0x00000018
        /*01dc*/ 	.short	0x010a
        /*01de*/ 	.byte	0x3f
	.zero		1


	//   ....[22]....
        /*01e0*/ 	.word	0x00008c30
        /*01e4*/ 	.word	0x00000007
        /*01e8*/ 	.word	0x00000000
        /*01ec*/ 	.short	0x010a
        /*01ee*/ 	.byte	0x3f
	.zero		1


	//   ....[23]....
        /*01f0*/ 	.word	0x00008c80
        /*01f4*/ 	.word	0x00000009
        /*01f8*/ 	.word	0x00000000
        /*01fc*/ 	.short	0x010a
        /*01fe*/ 	.byte	0x3f
	.zero		1


	//----- nvinfo : EIATTR_NUM_MBARRIERS
	.align		4
.L_35:
        /*0200*/ 	.byte	0x03, 0x38
        /*0202*/ 	.short	0x0008


	//----- nvinfo : EIATTR_EXIT_INSTR_OFFSETS
	.align		4
        /*0204*/ 	.byte	0x04, 0x1c
        /*0206*/ 	.short	(.L_37 - .L_36)


	//   ....[0]....
.L_36:
        /*0208*/ 	.word	0x000005d0


	//   ....[1]....
        /*020c*/ 	.word	0x00000e90


	//   ....[2]....
        /*0210*/ 	.word	0x00007480


	//   ....[3]....
        /*0214*/ 	.word	0x00007ab0


	//   ....[4]....
        /*0218*/ 	.word	0x00008a20


	//----- nvinfo : EIATTR_MAX_THREADS
	.align		4
.L_37:
        /*021c*/ 	.byte	0x04, 0x05
        /*021e*/ 	.short	(.L_39 - .L_38)
.L_38:
        /*0220*/ 	.word	0x00000180
        /*0224*/ 	.word	0x00000001
        /*0228*/ 	.word	0x00000001


	//----- nvinfo : EIATTR_CRS_STACK_SIZE
	.align		4
.L_39:
        /*022c*/ 	.byte	0x04, 0x1e
        /*022e*/ 	.short	(.L_41 - .L_40)
.L_40:
        /*0230*/ 	.word	0x00000000


	//----- nvinfo : EIATTR_CBANK_PARAM_SIZE
	.align		4
.L_41:
        /*0234*/ 	.byte	0x03, 0x19
        /*0236*/ 	.short	0x0470


	//----- nvinfo : EIATTR_PARAM_CBANK
	.align		4
        /*0238*/ 	.byte	0x04, 0x0a
        /*023a*/ 	.short	(.L_43 - .L_42)
	.align		4
.L_42:
        /*023c*/ 	.word	index@(.nv.constant0._ZN7cutlass13device_kernelINS_4gemm6kernel13GemmUniversalIN4cute5tupleIJiiiiEEENS1_10collective13CollectiveMmaINS1_34MainloopSm90TmaGmmaWarpSpecializedILi3ENS5_IJNS4_1CILi1EEESB_SB_EEENS1_35KernelTmaWarpSpecializedCooperativeEEENS5_IJNSA_ILi256EEENSA_ILi64EEESG_EEENS_6half_tENS5_IJlSB_lEEESI_SJ_NS4_8TiledMMAINS4_8MMA_AtomIJNS4_4SM904GMMA25MMA_64x64x16_F32F16F16_SSILNSN_5MajorE0ELSP_0ELNSN_7ScaleInE1ELSQ_1EEEEEENS4_6LayoutINS5_IJNSA_ILi2EEESB_SB_EEENS5_IJSB_NSA_ILi0EEESW_EEEEENS5_IJNS4_10UnderscoreESZ_SZ_EEEEENS4_13SM90_TMA_LOADENS4_14ComposedLayoutINS4_7SwizzleILi3ELi4ELi3EEENS4_18smem_ptr_flag_bitsILi16EEENST_INS5_IJNSA_ILi8EEESG_EEENS5_IJSG_SB_EEEEEEEvNS4_8identityES12_S1C_vS1D_EENS_8epilogue10collective6detail29Sm90TmaWarpSpecializedAdapterINS1G_15DefaultEpilogueISI_SJ_SJ_NS1F_6thread17LinearCombinationISI_Li1EffLNS1K_9ScaleType4KindE0ELNS_15FloatRoundStyleE2ESI_EENS1_15EpilogueDefaultEEEEEvvEEEEvNT_6ParamsE)
        /*0240*/ 	.short	0x0210
        /*0242*/ 	.short	0x0470


	//----- nvinfo : EIATTR_SW_WAR
	.align		4
.L_43:
        /*0244*/ 	.byte	0x04, 0x36
        /*0246*/ 	.short	(.L_45 - .L_44)
.L_44:
        /*0248*/ 	.word	0x00000008
.L_45:


//--------------------- .nv.callgraph             --------------------------
	.section	.nv.callgraph,"",@"SHT_CUDA_CALLGRAPH"
	.align	4
	.sectionentsize	8
	.align		4
        /*0000*/ 	.word	0x00000000
	.align		4
        /*0004*/ 	.word	0xffffffff
	.align		4
        /*0008*/ 	.word	index@(_ZN7cutlass13device_kernelINS_4gemm6kernel13GemmUniversalIN4cute5tupleIJiiiiEEENS1_10collective13CollectiveMmaINS1_34MainloopSm90TmaGmmaWarpSpecializedILi3ENS5_IJNS4_1CILi1EEESB_SB_EEENS1_35KernelTmaWarpSpecializedCooperativeEEENS5_IJNSA_ILi256EEENSA_ILi64EEESG_EEENS_6half_tENS5_IJlSB_lEEESI_SJ_NS4_8TiledMMAINS4_8MMA_AtomIJNS4_4SM904GMMA25MMA_64x64x16_F32F16F16_SSILNSN_5MajorE0ELSP_0ELNSN_7ScaleInE1ELSQ_1EEEEEENS4_6LayoutINS5_IJNSA_ILi2EEESB_SB_EEENS5_IJSB_NSA_ILi0EEESW_EEEEENS5_IJNS4_10UnderscoreESZ_SZ_EEEEENS4_13SM90_TMA_LOADENS4_14ComposedLayoutINS4_7SwizzleILi3ELi4ELi3EEENS4_18smem_ptr_flag_bitsILi16EEENST_INS5_IJNSA_ILi8EEESG_EEENS5_IJSG_SB_EEEEEEEvNS4_8identityES12_S1C_vS1D_EENS_8epilogue10collective6detail29Sm90TmaWarpSpecializedAdapterINS1G_15DefaultEpilogueISI_SJ_SJ_NS1F_6thread17LinearCombinationISI_Li1EffLNS1K_9ScaleType4KindE0ELNS_15FloatRoundStyleE2ESI_EENS1_15EpilogueDefaultEEEEEvvEEEEvNT_6ParamsE)
	.align		4
        /*000c*/ 	.word	index@(__assertfail)
	.align		4
        /*0010*/ 	.word	0x00000000
	.align		4
        /*0014*/ 	.word	0xfffffffe
	.align		4
        /*0018*/ 	.word	0x00000000
	.align		4
        /*001c*/ 	.word	0xfffffffd
	.align		4
        /*0020*/ 	.word	0x00000000
	.align		4
        /*0024*/ 	.word	0xfffffffc


//--------------------- .nv.constant4             --------------------------
	.section	.nv.constant4,"a",@progbits
	.align	8
	.align		8
.nv.constant4:
        /*0000*/ 	.dword	__assertfail
	.align		8
        /*0008*/ 	.dword	__unnamed_1
	.align		8
        /*0010*/ 	.dword	_ZN39_INTERNAL_684200bd_4_k_cu_54445f4e_28504cuda3std3__45__cpo5beginE
	.align		8
        /*0018*/ 	.dword	_ZN39_INTERNAL_684200bd_4_k_cu_54445f4e_28504cuda3std3__45__cpo3endE
	.align		8
        /*0020*/ 	.dword	_ZN39_INTERNAL_684200bd_4_k_cu_54445f4e_28504cuda3std3__45__cpo6cbeginE
	.align		8
        /*0028*/ 	.dword	_ZN39_INTERNAL_684200bd_4_k_cu_54445f4e_28504cuda3std3__45__cpo4cendE
	.align		8
        /*0030*/ 	.dword	_ZN39_INTERNAL_684200bd_4_k_cu_54445f4e_28504cuda3std3__441_GLOBAL__N__684200bd_4_k_cu_54445f4e_28506ignoreE
	.align		8
        /*0038*/ 	.dword	_ZN39_INTERNAL_684200bd_4_k_cu_54445f4e_28504cuda3std3__419piecewise_constructE
	.align		8
        /*0040*/ 	.dword	_ZN39_INTERNAL_684200bd_4_k_cu_54445f4e_28504cuda3std3__48in_placeE
	.align		8
        /*0048*/ 	.dword	_ZN39_INTERNAL_684200bd_4_k_cu_54445f4e_28504cuda3std6ranges3__45__cpo4swapE
	.align		8
        /*0050*/ 	.dword	_ZN39_INTERNAL_684200bd_4_k_cu_54445f4e_28504cuda3std6ranges3__45__cpo9iter_moveE
	.align		8
        /*0058*/ 	.dword	_ZN39_INTERNAL_684200bd_4_k_cu_54445f4e_28504cute7productE
	.align		8
        /*0060*/ 	.dword	_ZN39_INTERNAL_684200bd_4_k_cu_54445f4e_28504cute1_E
	.align		8
        /*0068*/ 	.dword	$str$22
	.align		8
        /*0070*/ 	.dword	$str$23


//--------------------- .text._ZN7cutlass13device_kernelINS_4gemm6kernel13GemmUniversalIN4cute5tupleIJiiiiEEENS1_10collective13CollectiveMmaINS1_34MainloopSm90TmaGmmaWarpSpecializedILi3ENS5_IJNS4_1CILi1EEESB_SB_EEENS1_35KernelTmaWarpSpecializedCooperativeEEENS5_IJNSA_ILi256EEENSA_ILi64EEESG_EEENS_6half_tENS5_IJlSB_lEEESI_SJ_NS4_8TiledMMAINS4_8MMA_AtomIJNS4_4SM904GMMA25MMA_64x64x16_F32F16F16_SSILNSN_5MajorE0ELSP_0ELNSN_7ScaleInE1ELSQ_1EEEEEENS4_6LayoutINS5_IJNSA_ILi2EEESB_SB_EEENS5_IJSB_NSA_ILi0EEESW_EEEEENS5_IJNS4_10UnderscoreESZ_SZ_EEEEENS4_13SM90_TMA_LOADENS4_14ComposedLayoutINS4_7SwizzleILi3ELi4ELi3EEENS4_18smem_ptr_flag_bitsILi16EEENST_INS5_IJNSA_ILi8EEESG_EEENS5_IJSG_SB_EEEEEEEvNS4_8identityES12_S1C_vS1D_EENS_8epilogue10collective6detail29Sm90TmaWarpSpecializedAdapterINS1G_15DefaultEpilogueISI_SJ_SJ_NS1F_6thread17LinearCombinationISI_Li1EffLNS1K_9ScaleType4KindE0ELNS_15FloatRoundStyleE2ESI_EENS1_15EpilogueDefaultEEEEEvvEEEEvNT_6ParamsE --------------------------
	.section	.text._ZN7cutlass13device_kernelINS_4gemm6kernel13GemmUniversalIN4cute5tupleIJiiiiEEENS1_10collective13CollectiveMmaINS1_34MainloopSm90TmaGmmaWarpSpecializedILi3ENS5_IJNS4_1CILi1EEESB_SB_EEENS1_35KernelTmaWarpSpecializedCooperativeEEENS5_IJNSA_ILi256EEENSA_ILi64EEESG_EEENS_6half_tENS5_IJlSB_lEEESI_SJ_NS4_8TiledMMAINS4_8MMA_AtomIJNS4_4SM904GMMA25MMA_64x64x16_F32F16F16_SSILNSN_5MajorE0ELSP_0ELNSN_7ScaleInE1ELSQ_1EEEEEENS4_6LayoutINS5_IJNSA_ILi2EEESB_SB_EEENS5_IJSB_NSA_ILi0EEESW_EEEEENS5_IJNS4_10UnderscoreESZ_SZ_EEEEENS4_13SM90_TMA_LOADENS4_14ComposedLayoutINS4_7SwizzleILi3ELi4ELi3EEENS4_18smem_ptr_flag_bitsILi16EEENST_INS5_IJNSA_ILi8EEESG_EEENS5_IJSG_SB_EEEEEEEvNS4_8identityES12_S1C_vS1D_EENS_8epilogue10collective6detail29Sm90TmaWarpSpecializedAdapterINS1G_15DefaultEpilogueISI_SJ_SJ_NS1F_6thread17LinearCombinationISI_Li1EffLNS1K_9ScaleType4KindE0ELNS_15FloatRoundStyleE2ESI_EENS1_15EpilogueDefaultEEEEEvvEEEEvNT_6ParamsE,"ax",@progbits
	.align	128
.text._ZN7cutlass13device_kernelINS_4gemm6kernel13GemmUniversalIN4cute5tupleIJiiiiEEENS1_10collective13CollectiveMmaINS1_34MainloopSm90TmaGmmaWarpSpecializedILi3ENS5_IJNS4_1CILi1EEESB_SB_EEENS1_35KernelTmaWarpSpecializedCooperativeEEENS5_IJNSA_ILi256EEENSA_ILi64EEESG_EEENS_6half_tENS5_IJlSB_lEEESI_SJ_NS4_8TiledMMAINS4_8MMA_AtomIJNS4_4SM904GMMA25MMA_64x64x16_F32F16F16_SSILNSN_5MajorE0ELSP_0ELNSN_7ScaleInE1ELSQ_1EEEEEENS4_6LayoutINS5_IJNSA_ILi2EEESB_SB_EEENS5_IJSB_NSA_ILi0EEESW_EEEEENS5_IJNS4_10UnderscoreESZ_SZ_EEEEENS4_13SM90_TMA_LOADENS4_14ComposedLayoutINS4_7SwizzleILi3ELi4ELi3EEENS4_18smem_ptr_flag_bitsILi16EEENST_INS5_IJNSA_ILi8EEESG_EEENS5_IJSG_SB_EEEEEEEvNS4_8identityES12_S1C_vS1D_EENS_8epilogue10collective6detail29Sm90TmaWarpSpecializedAdapterINS1G_15DefaultEpilogueISI_SJ_SJ_NS1F_6thread17LinearCombinationISI_Li1EffLNS1K_9ScaleType4KindE0ELNS_15FloatRoundStyleE2ESI_EENS1_15EpilogueDefaultEEEEEvvEEEEvNT_6ParamsE:
        .type           _ZN7cutlass13device_kernelINS_4gemm6kernel13GemmUniversalIN4cute5tupleIJiiiiEEENS1_10collective13CollectiveMmaINS1_34MainloopSm90TmaGmmaWarpSpecializedILi3ENS5_IJNS4_1CILi1EEESB_SB_EEENS1_35KernelTmaWarpSpecializedCooperativeEEENS5_IJNSA_ILi256EEENSA_ILi64EEESG_EEENS_6half_tENS5_IJlSB_lEEESI_SJ_NS4_8TiledMMAINS4_8MMA_AtomIJNS4_4SM904GMMA25MMA_64x64x16_F32F16F16_SSILNSN_5MajorE0ELSP_0ELNSN_7ScaleInE1ELSQ_1EEEEEENS4_6LayoutINS5_IJNSA_ILi2EEESB_SB_EEENS5_IJSB_NSA_ILi0EEESW_EEEEENS5_IJNS4_10UnderscoreESZ_SZ_EEEEENS4_13SM90_TMA_LOADENS4_14ComposedLayoutINS4_7SwizzleILi3ELi4ELi3EEENS4_18smem_ptr_flag_bitsILi16EEENST_INS5_IJNSA_ILi8EEESG_EEENS5_IJSG_SB_EEEEEEEvNS4_8identityES12_S1C_vS1D_EENS_8epilogue10collective6detail29Sm90TmaWarpSpecializedAdapterINS1G_15DefaultEpilogueISI_SJ_SJ_NS1F_6thread17LinearCombinationISI_Li1EffLNS1K_9ScaleType4KindE0ELNS_15FloatRoundStyleE2ESI_EENS1_15EpilogueDefaultEEEEEvvEEEEvNT_6ParamsE,@function
        .size           _ZN7cutlass13device_kernelINS_4gemm6kernel13GemmUniversalIN4cute5tupleIJiiiiEEENS1_10collective13CollectiveMmaINS1_34MainloopSm90TmaGmmaWarpSpecializedILi3ENS5_IJNS4_1CILi1EEESB_SB_EEENS1_35KernelTmaWarpSpecializedCooperativeEEENS5_IJNSA_ILi256EEENSA_ILi64EEESG_EEENS_6half_tENS5_IJlSB_lEEESI_SJ_NS4_8TiledMMAINS4_8MMA_AtomIJNS4_4SM904GMMA25MMA_64x64x16_F32F16F16_SSILNSN_5MajorE0ELSP_0ELNSN_7ScaleInE1ELSQ_1EEEEEENS4_6LayoutINS5_IJNSA_ILi2EEESB_SB_EEENS5_IJSB_NSA_ILi0EEESW_EEEEENS5_IJNS4_10UnderscoreESZ_SZ_EEEEENS4_13SM90_TMA_LOADENS4_14ComposedLayoutINS4_7SwizzleILi3ELi4ELi3EEENS4_18smem_ptr_flag_bitsILi16EEENST_INS5_IJNSA_ILi8EEESG_EEENS5_IJSG_SB_EEEEEEEvNS4_8identityES12_S1C_vS1D_EENS_8epilogue10collective6detail29Sm90TmaWarpSpecializedAdapterINS1G_15DefaultEpilogueISI_SJ_SJ_NS1F_6thread17LinearCombinationISI_Li1EffLNS1K_9ScaleType4KindE0ELNS_15FloatRoundStyleE2ESI_EENS1_15EpilogueDefaultEEEEEvvEEEEvNT_6ParamsE,(.L_x_190 - _ZN7cutlass13device_kernelINS_4gemm6kernel13GemmUniversalIN4cute5tupleIJiiiiEEENS1_10collective13CollectiveMmaINS1_34MainloopSm90TmaGmmaWarpSpecializedILi3ENS5_IJNS4_1CILi1EEESB_SB_EEENS1_35KernelTmaWarpSpecializedCooperativeEEENS5_IJNSA_ILi256EEENSA_ILi64EEESG_EEENS_6half_tENS5_IJlSB_lEEESI_SJ_NS4_8TiledMMAINS4_8MMA_AtomIJNS4_4SM904GMMA25MMA_64x64x16_F32F16F16_SSILNSN_5MajorE0ELSP_0ELNSN_7ScaleInE1ELSQ_1EEEEEENS4_6LayoutINS5_IJNSA_ILi2EEESB_SB_EEENS5_IJSB_NSA_ILi0EEESW_EEEEENS5_IJNS4_10UnderscoreESZ_SZ_EEEEENS4_13SM90_TMA_LOADENS4_14ComposedLayoutINS4_7SwizzleILi3ELi4ELi3EEENS4_18smem_ptr_flag_bitsILi16EEENST_INS5_IJNSA_ILi8EEESG_EEENS5_IJSG_SB_EEEEEEEvNS4_8identityES12_S1C_vS1D_EENS_8epilogue10collective6detail29Sm90TmaWarpSpecializedAdapterINS1G_15DefaultEpilogueISI_SJ_SJ_NS1F_6thread17LinearCombinationISI_Li1EffLNS1K_9ScaleType4KindE0ELNS_15FloatRoundStyleE2ESI_EENS1_15EpilogueDefaultEEEEEvvEEEEvNT_6ParamsE)
        .other          _ZN7cutlass13device_kernelINS_4gemm6kernel13GemmUniversalIN4cute5tupleIJiiiiEEENS1_10collective13CollectiveMmaINS1_34MainloopSm90TmaGmmaWarpSpecializedILi3ENS5_IJNS4_1CILi1EEESB_SB_EEENS1_35KernelTmaWarpSpecializedCooperativeEEENS5_IJNSA_ILi256EEENSA_ILi64EEESG_EEENS_6half_tENS5_IJlSB_lEEESI_SJ_NS4_8TiledMMAINS4_8MMA_AtomIJNS4_4SM904GMMA25MMA_64x64x16_F32F16F16_SSILNSN_5MajorE0ELSP_0ELNSN_7ScaleInE1ELSQ_1EEEEEENS4_6LayoutINS5_IJNSA_ILi2EEESB_SB_EEENS5_IJSB_NSA_ILi0EEESW_EEEEENS5_IJNS4_10UnderscoreESZ_SZ_EEEEENS4_13SM90_TMA_LOADENS4_14ComposedLayoutINS4_7SwizzleILi3ELi4ELi3EEENS4_18smem_ptr_flag_bitsILi16EEENST_INS5_IJNSA_ILi8EEESG_EEENS5_IJSG_SB_EEEEEEEvNS4_8identityES12_S1C_vS1D_EENS_8epilogue10collective6detail29Sm90TmaWarpSpecializedAdapterINS1G_15DefaultEpilogueISI_SJ_SJ_NS1F_6thread17LinearCombinationISI_Li1EffLNS1K_9ScaleType4KindE0ELNS_15FloatRoundStyleE2ESI_EENS1_15EpilogueDefaultEEEEEvvEEEEvNT_6ParamsE,@"STO_CUDA_ENTRY STV_DEFAULT"
_ZN7cutlass13device_kernelINS_4gemm6kernel13GemmUniversalIN4cute5tupleIJiiiiEEENS1_10collective13CollectiveMmaINS1_34MainloopSm90TmaGmmaWarpSpecializedILi3ENS5_IJNS4_1CILi1EEESB_SB_EEENS1_35KernelTmaWarpSpecializedCooperativeEEENS5_IJNSA_ILi256EEENSA_ILi64EEESG_EEENS_6half_tENS5_IJlSB_lEEESI_SJ_NS4_8TiledMMAINS4_8MMA_AtomIJNS4_4SM904GMMA25MMA_64x64x16_F32F16F16_SSILNSN_5MajorE0ELSP_0ELNSN_7ScaleInE1ELSQ_1EEEEEENS4_6LayoutINS5_IJNSA_ILi2EEESB_SB_EEENS5_IJSB_NSA_ILi0EEESW_EEEEENS5_IJNS4_10UnderscoreESZ_SZ_EEEEENS4_13SM90_TMA_LOADENS4_14ComposedLayoutINS4_7SwizzleILi3ELi4ELi3EEENS4_18smem_ptr_flag_bitsILi16EEENST_INS5_IJNSA_ILi8EEESG_EEENS5_IJSG_SB_EEEEEEEvNS4_8identityES12_S1C_vS1D_EENS_8epilogue10collective6detail29Sm90TmaWarpSpecializedAdapterINS1G_15DefaultEpilogueISI_SJ_SJ_NS1F_6thread17LinearCombinationISI_Li1EffLNS1K_9ScaleType4KindE0ELNS_15FloatRoundStyleE2ESI_EENS1_15EpilogueDefaultEEEEEvvEEEEvNT_6ParamsE:
[----:B------:R-:W0:Y:S01]  /*0000*/  LDC R1, c[0x0][0x28] ;  /* 0x00000a00ff017b82 */ /* 0x000e220000000800 */
[----:B------:R-:W1:Y:S01]  /*0010*/  S2R R18, SR_TID.X ;  /* 0x0000000000127919 */ /* 0x000e620000002100 */
[----:B------:R-:W-:Y:S01]  /*0020*/  ELECT P0, URZ, PT ;  /* 0x00000000003f782f */ /* 0x000fe20003800000 */
[----:B------:R-:W-:Y:S01]  /*0030*/  BSSY B0, `(.L_x_0) ;  /* 0x000000f000007945 */ /* 0x000fe20003800000 */
[--C-:B-1----:R-:W-:Y:S02]  /*0040*/  SHF.R.U32.HI R0, RZ, 0x5, R18.reuse ;  /* 0x00000005ff007819 */ /* 0x102fe40000011612 */
[----:B------:R-:W-:-:S03]  /*0050*/  SHF.R.U32.HI R22, RZ, 0x7, R18 ;  /* 0x00000007ff167819 */ /* 0x000fc60000011612 */
[----:B------:R-:W1:Y:S04]  /*0060*/  SHFL.IDX PT, R5, R0, RZ, 0x1f ;  /* 0x00001fff00057589 */ /* 0x000e6800000e0000 */
[----:B------:R2:W3:Y:S01]  /*0070*/  SHFL.IDX PT, R8, R22, RZ, 0x1f ;  /* 0x00001fff16087589 */ /* 0x0004e200000e0000 */
[----:B-1----:R-:W-:-:S13]  /*0080*/  ISETP.NE.OR P0, PT, R5, RZ, !P0 ;  /* 0x000000ff0500720c */ /* 0x002fda0004705670 */
[----:B0-23--:R-:W-:Y:S05]  /*0090*/  @P0 BRA `(.L_x_1) ;  /* 0x0000000000200947 */ /* 0x00dfea0003800000 */
[----:B------:R-:W-:Y:S02]  /*00a0*/  ULDC.64 UR4, c[0x0][0x198] ;  /* 0x0000660000047ab9 */ /* 0x000fe40000000a00 */
[----:B------:R-:W-:Y:S02]  /*00b0*/  UIADD3 UR6, UP0, UR4, 0xf0, URZ ;  /* 0x000000f004067890 */ /* 0x000fe4000ff1e03f */
[----:B------:R-:W-:Y:S02]  /*00c0*/  UIADD3 UR4, UP1, UR4, 0x1f0, URZ ;  /* 0x000001f004047890 */ /* 0x000fe4000ff3e03f */
[----:B------:R-:W-:Y:S02]  /*00d0*/  UIADD3.X UR7, URZ, UR5, URZ, UP0, !UPT ;  /* 0x000000053f077290 */ /* 0x000fe400087fe43f */
[----:B------:R-:W-:-:S07]  /*00e0*/  UIADD3.X UR5, URZ, UR5, URZ, UP1, !UPT ;  /* 0x000000053f057290 */ /* 0x000fce0008ffe43f */
[----:B------:R0:W-:Y:S02]  /*00f0*/  UTMACCTL.PF [UR6] ;  /* 0x00000000060079b9 */ /* 0x0001e40008040000 */
[----:B------:R0:W-:Y:S02]  /*0100*/  UTMACCTL.PF [UR4] ;  /* 0x00000000040079b9 */ /* 0x0001e40008040000 */
[----:B0-----:R-:W-:Y:S01]  /*0110*/  NOP ;  /* 0x0000000000007918 */ /* 0x001fe20000000000 */
.L_x_1:
[----:B------:R-:W-:Y:S05]  /*0120*/  BSYNC B0 ;  /* 0x0000000000007941 */ /* 0x000fea0003800000 */
.L_x_0:
[----:B------:R-:W0:Y:S02]  /*0130*/  SHFL.IDX PT, R2, R0, RZ, 0x1f ;  /* 0x00001fff00027589 */ /* 0x000e2400000e0000 */
[----:B0-----:R-:W-:-:S13]  /*0140*/  ISETP.NE.AND P0, PT, R2, RZ, PT ;  /* 0x000000ff0200720c */ /* 0x001fda0003f05270 */
[----:B------:R-:W-:Y:S05]  /*0150*/  @P0 BRA `(.L_x_2) ;  /* 0x0000000000500947 */ /* 0x000fea0003800000 */
[----:B------:R-:W0:Y:S01]  /*0160*/  S2UR UR8, SR_CgaCtaId ;  /* 0x00000000000879c3 */ /* 0x000e220000008800 */
[----:B------:R-:W-:Y:S01]  /*0170*/  UMOV UR4, 0x400 ;  /* 0x0000040000047882 */ /* 0x000fe20000000000 */
[----:B------:R-:W-:Y:S01]  /*0180*/  UMOV UR5, 0x1 ;  /* 0x0000000100057882 */ /* 0x000fe20000000000 */
[----:B------:R-:W-:Y:S01]  /*0190*/  UMOV UR6, 0x100 ;  /* 0x0000010000067882 */ /* 0x000fe20000000000 */
[----:B------:R-:W-:Y:S01]  /*01a0*/  ELECT P0, URZ, PT ;  /* 0x00000000003f782f */ /* 0x000fe20003800000 */
[----:B------:R-:W-:-:S04]  /*01b0*/  UIADD3 UR6, -UR6, 0x100000, URZ ;  /* 0x0010000006067890 */ /* 0x000fc8000fffe13f */
[----:B------:R-:W-:Y:S02]  /*01c0*/  USHF.L.U32 UR7, UR6, 0xb, URZ ;  /* 0x0000000b06077899 */ /* 0x000fe4000800063f */
[----:B------:R-:W-:Y:S02]  /*01d0*/  USHF.L.U32 UR6, UR6, 0x1, URZ ;  /* 0x0000000106067899 */ /* 0x000fe4000800063f */
[----:B0-----:R-:W-:Y:S02]  /*01e0*/  ULEA UR8, UR8, UR4, 0x18 ;  /* 0x0000000408087291 */ /* 0x001fe4000f8ec03f */
[----:B------:R-:W-:-:S04]  /*01f0*/  UIADD3 UR4, -UR5, 0x100000, URZ ;  /* 0x0010000005047890 */ /* 0x000fc8000fffe13f */
[----:B------:R-:W-:Y:S02]  /*0200*/  USHF.L.U32 UR5, UR4, 0xb, URZ ;  /* 0x0000000b04057899 */ /* 0x000fe4000800063f */
[----:B------:R-:W-:Y:S01]  /*0210*/  USHF.L.U32 UR4, UR4, 0x1, URZ ;  /* 0x0000000104047899 */ /* 0x000fe2000800063f */
[----:B------:R-:W0:Y:S11]  /*0220*/  FENCE.VIEW.ASYNC.S ;  /* 0x00000000000073c6 */ /* 0x000e360000000000 */
[----:B0-----:R0:W1:Y:S01]  /*0230*/  SYNCS.EXCH.64 URZ, [UR8], UR4 ;  /* 0x00000004083f75b2 */ /* 0x0010620008000100 */
[----:B------:R0:W2:Y:S01]  /*0240*/  SYNCS.EXCH.64 URZ, [UR8+0x18], UR6 ;  /* 0x00001806083f75b2 */ /* 0x0000a20008000100 */
[----:B------:R0:W3:Y:S01]  /*0250*/  SYNCS.EXCH.64 URZ, [UR8+0x8], UR4 ;  /* 0x00000804083f75b2 */ /* 0x0000e20008000100 */
[----:B------:R0:W4:Y:S01]  /*0260*/  SYNCS.EXCH.64 URZ, [UR8+0x20], UR6 ;  /* 0x00002006083f75b2 */ /* 0x0001220008000100 */
[----:B------:R0:W0:Y:S01]  /*0270*/  SYNCS.EXCH.64 URZ, [UR8+0x10], UR4 ;  /* 0x00001004083f75b2 */ /* 0x0000220008000100 */
[----:B------:R0:W0:Y:S01]  /*0280*/  SYNCS.EXCH.64 URZ, [UR8+0x28], UR6 ;  /* 0x00002806083f75b2 */ /* 0x0000220008000100 */
[----:B------:R-:W-:Y:S01]  /*0290*/  NOP ;  /* 0x0000000000007918 */ /* 0x000fe20000000000 */
.L_x_2:
[----:B------:R-:W5:Y:S01]  /*02a0*/  SHFL.IDX PT, R0, R0, RZ, 0x1f ;  /* 0x00001fff00007589 */ /* 0x000f6200000e0000 */
[----:B------:R-:W1:Y:S01]  /*02b0*/  LDC R2, c[0x0][0x65c] ;  /* 0x00019700ff027b82 */ /* 0x000e620000000800 */
[----:B------:R-:W-:Y:S02]  /*02c0*/  ELECT P0, URZ, PT ;  /* 0x00000000003f782f */ /* 0x000fe40003800000 */
[----:B------:R-:W-:Y:S01]  /*02d0*/  LOP3.LUT R6, R6, 0xfffff7ff, RZ, 0xc0, !PT ;  /* 0xfffff7ff06067812 */ /* 0x000fe200078ec0ff */
[----:B------:R-:W2:Y:S01]  /*02e0*/  S2R R3, SR_CTAID.Y ;  /* 0x0000000000037919 */ /* 0x000ea20000002600 */
[----:B0-----:R-:W-:Y:S01]  /*02f0*/  UMOV UR4, 0x20 ;  /* 0x0000002000047882 */ /* 0x001fe20000000000 */
[----:B------:R-:W-:Y:S01]  /*0300*/  ISETP.NE.AND P2, PT, R8, RZ, PT ;  /* 0x000000ff0800720c */ /* 0x000fe20003f45270 */
[----:B------:R-:W-:Y:S01]  /*0310*/  NOP ;  /* 0x0000000000007918 */ /* 0x000fe20000000000 */
[----:B------:R-:W0:Y:S01]  /*0320*/  S2R R4, SR_CTAID.X ;  /* 0x0000000000047919 */ /* 0x000e220000002500 */
[----:B------:R-:W-:Y:S01]  /*0330*/  NOP ;  /* 0x0000000000007918 */ /* 0x000fe20000000000 */
[----:B-----5:R-:W-:-:S02]  /*0340*/  ISETP.NE.OR P0, PT, R0, RZ, !P0 ;  /* 0x000000ff0000720c */ /* 0x020fc40004705670 */
[----:B-1----:R-:W-:-:S11]  /*0350*/  ISETP.NE.AND P3, PT, R2, 0x1, PT ;  /* 0x000000010200780c */ /* 0x002fd60003f65270 */
[----:B------:R-:W-:Y:S01]  /*0360*/  VOTEU.ALL UP0, P0 ;  /* 0x00000000003f7886 */ /* 0x000fe20000000000 */
[----:B------:R-:W-:Y:S01]  /*0370*/  VOTEU.ALL UP1, P0 ;  /* 0x00000000003f7886 */ /* 0x000fe20000020000 */
[----:B------:R-:W-:Y:S01]  /*0380*/  @P3 LOP3.LUT R6, R6, 0x800, RZ, 0xfc, !PT ;  /* 0x0000080006063812 */ /* 0x000fe200078efcff */
[----:B------:R-:W0:Y:S01]  /*0390*/  @P3 LDC R17, c[0x0][0x10] ;  /* 0x00000400ff113b82 */ /* 0x000e220000000800 */
[----:B------:R-:W-:Y:S01]  /*03a0*/  SHF.R.S32.HI R6, RZ, 0x1f, R5 ;  /* 0x0000001fff067819 */ /* 0x000fe20000011405 */
[----:B------:R-:W-:Y:S01]  /*03b0*/  @!UP0 UMOV UR6, 0x400 ;  /* 0x0000040000068882 */ /* 0x000fe20000000000 */
[----:B------:R-:W-:-:S04]  /*03c0*/  @!UP0 UIADD3 UR4, -UR4, 0x100000, URZ ;  /* 0x0010000004048890 */ /* 0x000fc8000fffe13f */
[----:B------:R-:W-:Y:S02]  /*03d0*/  @!UP0 USHF.L.U32 UR5, UR4, 0xb, URZ ;  /* 0x0000000b04058899 */ /* 0x000fe4000800063f */
[----:B------:R-:W-:Y:S01]  /*03e0*/  @!UP0 USHF.L.U32 UR4, UR4, 0x1, URZ ;  /* 0x0000000104048899 */ /* 0x000fe2000800063f */
[----:B------:R-:W-:Y:S01]  /*03f0*/  @P3 IMAD.MOV.U32 R7, RZ, RZ, RZ ;  /* 0x000000ffff073224 */ /* 0x000fe200078e00ff */
[----:B------:R-:W-:Y:S01]  /*0400*/  LEA.HI R6, R6, R5, RZ, 0x2 ;  /* 0x0000000506067211 */ /* 0x000fe200078f10ff */
[----:B------:R-:W-:Y:S01]  /*0410*/  @P3 IMAD.MOV.U32 R11, RZ, RZ, RZ ;  /* 0x000000ffff0b3224 */ /* 0x000fe200078e00ff */
[----:B------:R-:W1:Y:S02]  /*0420*/  @!UP0 S2UR UR7, SR_CgaCtaId ;  /* 0x00000000000789c3 */ /* 0x000e640000008800 */
[----:B------:R-:W-:Y:S01]  /*0430*/  LOP3.LUT R0, R6, 0xfffffffc, RZ, 0xc0, !PT ;  /* 0xfffffffc06007812 */ /* 0x000fe200078ec0ff */
[----:B--2---:R-:W-:-:S04]  /*0440*/  @P3 IMAD.MOV.U32 R6, RZ, RZ, R3 ;  /* 0x000000ffff063224 */ /* 0x004fc800078e0003 */
[----:B------:R-:W-:Y:S01]  /*0450*/  IMAD.IADD R0, R5, 0x1, -R0 ;  /* 0x0000000105007824 */ /* 0x000fe200078e0a00 */
[----:B------:R-:W2:Y:S01]  /*0460*/  @!P3 LDC R9, c[0x0][0xc] ;  /* 0x00000300ff09bb82 */ /* 0x000ea20000000800 */
[----:B------:R-:W-:Y:S02]  /*0470*/  IMAD.MOV.U32 R5, RZ, RZ, RZ ;  /* 0x000000ffff057224 */ /* 0x000fe400078e00ff */
[----:B0-----:R-:W-:-:S04]  /*0480*/  @P3 IMAD.WIDE.U32 R16, R4, R17, R6 ;  /* 0x0000001104103225 */ /* 0x001fc800078e0006 */
[----:B------:R-:W-:Y:S01]  /*0490*/  @P3 IMAD.IADD R17, R17, 0x1, R11 ;  /* 0x0000000111113824 */ /* 0x000fe200078e020b */
[----:B-1----:R-:W-:Y:S01]  /*04a0*/  @!UP0 ULEA UR6, UR7, UR6, 0x18 ;  /* 0x0000000607068291 */ /* 0x002fe2000f8ec03f */
[----:B------:R-:W-:Y:S01]  /*04b0*/  VOTEU.ALL UP0, P0 ;  /* 0x00000000003f7886 */ /* 0x000fe20000000000 */
[----:B------:R-:W-:-:S04]  /*04c0*/  ISETP.NE.AND P0, PT, R0, 0x3, PT ;  /* 0x000000030000780c */ /* 0x000fc80003f05270 */
[----:B------:R-:W-:Y:S01]  /*04d0*/  ISETP.EQ.OR P0, PT, R0, RZ, !P0 ;  /* 0x000000ff0000720c */ /* 0x000fe20004702670 */
[----:B--2---:R-:W-:-:S03]  /*04e0*/  @!P3 IMAD.WIDE.U32 R6, R9, R3, R4 ;  /* 0x000000030906b225 */ /* 0x004fc600078e0004 */
[C---:B------:R-:W-:Y:S01]  /*04f0*/  ISETP.EQ.AND P0, PT, R8.reuse, RZ, P0 ;  /* 0x000000ff0800720c */ /* 0x040fe20000702270 */
[----:B------:R-:W-:Y:S01]  /*0500*/  VIADD R8, R8, 0xffffffff ;  /* 0xffffffff08087836 */ /* 0x000fe20000000000 */
[----:B------:R-:W0:Y:S02]  /*0510*/  FENCE.VIEW.ASYNC.S ;  /* 0x00000000000073c6 */ /* 0x000e240000000000 */
[----:B0-----:R0:W3:Y:S01]  /*0520*/  @!UP0 SYNCS.EXCH.64 URZ, [UR6+0x40], UR4 ;  /* 0x00004004063f85b2 */ /* 0x0010e20008000100 */
[----:B------:R-:W-:Y:S01]  /*0530*/  @!P3 IMAD.MOV.U32 R16, RZ, RZ, R6 ;  /* 0x000000ffff10b224 */ /* 0x000fe200078e0006 */
[----:B------:R-:W-:Y:S01]  /*0540*/  SEL R19, RZ, 0x1, !P0 ;  /* 0x00000001ff137807 */ /* 0x000fe20004000000 */
[----:B------:R-:W-:Y:S01]  /*0550*/  @!P3 IMAD.MOV.U32 R17, RZ, RZ, R7 ;  /* 0x000000ffff11b224 */ /* 0x000fe200078e0007 */
[----:B------:R-:W-:-:S04]  /*0560*/  ISETP.GE.U32.AND P1, PT, R8, 0x2, PT ;  /* 0x000000020800780c */ /* 0x000fc80003f26070 */
[----:B------:R-:W-:Y:S01]  /*0570*/  SEL R19, R19, 0x2, P1 ;  /* 0x0000000213137807 */ /* 0x000fe20000800000 */
[----:B------:R0:W3:Y:S01]  /*0580*/  @!UP1 SYNCS.EXCH.64 URZ, [UR6+0x48], UR4 ;  /* 0x00004804063f95b2 */ /* 0x0000e20008000100 */
[----:B------:R-:W-:Y:S01]  /*0590*/  NOP ;  /* 0x0000000000007918 */ /* 0x000fe20000000000 */
[----:B---34-:R-:W-:Y:S06]  /*05a0*/  BAR.SYNC.DEFER_BLOCKING 0x0 ;  /* 0x0000000000007b1d */ /* 0x018fec0000010000 */
[----:B------:R-:W-:Y:S05]  /*05b0*/  @!P2 BRA `(.L_x_3) ;  /* 0x0000006c00b4a947 */ /* 0x000fea0003800000 */
[----:B------:R-:W-:-:S13]  /*05c0*/  ISETP.GT.U32.AND P0, PT, R8, 0x1, PT ;  /* 0x000000010800780c */ /* 0x000fda0003f04070 */
[----:B0-----:R-:W-:Y:S05]  /*05d0*/  @P0 EXIT ;  /* 0x000000000000094d */ /* 0x001fea0003800000 */
[----:B------:R-:W-:Y:S01]  /*05e0*/  ULDC.64 UR4, c[0x0][0x650] ;  /* 0x0001940000047ab9 */ /* 0x000fe20000000a00 */
[----:B------:R-:W-:Y:S01]  /*05f0*/  PRMT R0, RZ, 0x7610, R0 ;  /* 0x00007610ff007816 */ /* 0x000fe20000000000 */
[----:B------:R-:W-:Y:S01]  /*0600*/  IMAD.MOV.U32 R94, RZ, RZ, -0x1 ;  /* 0xffffffffff5e7424 */ /* 0x000fe200078e00ff */
[----:B------:R-:W-:Y:S01]  /*0610*/  ISETP.GE.U32.AND P0, PT, R16, UR4, PT ;  /* 0x0000000410007c0c */ /* 0x000fe2000bf06070 */
[----:B------:R-:W-:Y:S02]  /*0620*/  IMAD.MOV.U32 R90, RZ, RZ, -0x1 ;  /* 0xffffffffff5a7424 */ /* 0x000fe400078e00ff */
[----:B------:R-:W-:Y:S01]  /*0630*/  IMAD.MOV.U32 R23, RZ, RZ, -0x1 ;  /* 0xffffffffff177424 */ /* 0x000fe200078e00ff */
[----:B------:R-:W-:-:S13]  /*0640*/  ISETP.GE.U32.AND.EX P0, PT, R17, UR5, PT, P0 ;  /* 0x0000000511007c0c */ /* 0x000fda000bf06100 */
[----:B------:R-:W-:Y:S05]  /*0650*/  @P0 BRA `(.L_x_4) ;  /* 0x0000000400540947 */ /* 0x000fea0003800000 */
[----:B------:R-:W0:Y:S01]  /*0660*/  LDC.64 R14, c[0x0][0x628] ;  /* 0x00018a00ff0e7b82 */ /* 0x000e220000000a00 */
[----:B------:R-:W-:Y:S02]  /*0670*/  IMAD.MOV.U32 R6, RZ, RZ, R16 ;  /* 0x000000ffff067224 */ /* 0x000fe400078e0010 */
[----:B------:R-:W-:-:S05]  /*0680*/  IMAD.MOV.U32 R7, RZ, RZ, R17 ;  /* 0x000000ffff077224 */ /* 0x000fca00078e0011 */
[----:B------:R-:W1:Y:S08]  /*0690*/  LDC R0, c[0x0][0x630] ;  /* 0x00018c00ff007b82 */ /* 0x000e700000000800 */
[----:B------:R-:W2:Y:S01]  /*06a0*/  LDC.64 R20, c[0x0][0x620] ;  /* 0x00018800ff147b82 */ /* 0x000ea20000000a00 */
[----:B0-----:R-:W-:-:S04]  /*06b0*/  ISETP.NE.U32.AND P0, PT, R14, RZ, PT ;  /* 0x000000ff0e00720c */ /* 0x001fc80003f05070 */
[----:B------:R-:W-:-:S13]  /*06c0*/  ISETP.NE.AND.EX P0, PT, R15, RZ, PT, P0 ;  /* 0x000000ff0f00720c */ /* 0x000fda0003f05300 */
[----:B-12---:R-:W-:Y:S05]  /*06d0*/  @!P0 BRA `(.L_x_5) ;  /* 0x0000000000288947 */ /* 0x006fea0003800000 */
[----:B------:R-:W0:Y:S02]  /*06e0*/  LDC R11, c[0x0][0x634] ;  /* 0x00018d00ff0b7b82 */ /* 0x000e240000000800 */
[----:B0-----:R-:W-:-:S05]  /*06f0*/  IADD3 R11, P0, R16, R11, RZ ;  /* 0x0000000b100b7210 */ /* 0x001fca0007f1e0ff */
[----:B------:R-:W-:-:S04]  /*0700*/  IMAD.X R13, RZ, RZ, R17, P0 ;  /* 0x000000ffff0d7224 */ /* 0x000fc800000e0611 */
[----:B------:R-:W-:-:S04]  /*0710*/  IMAD.WIDE.U32 R6, R13, R14, RZ ;  /* 0x0000000e0d067225 */ /* 0x000fc800078e00ff */
[----:B------:R-:W-:-:S04]  /*0720*/  IMAD.WIDE.U32 R8, P0, R11, R15, R6 ;  /* 0x0000000f0b087225 */ /* 0x000fc80007800006 */
[----:B------:R-:W-:-:S04]  /*0730*/  IMAD.WIDE.U32 R6, R11, R14, RZ ;  /* 0x0000000e0b067225 */ /* 0x000fc800078e00ff */
[----:B------:R-:W-:Y:S01]  /*0740*/  IMAD.X R11, RZ, RZ, RZ, P0 ;  /* 0x000000ffff0b7224 */ /* 0x000fe200000e06ff */
[----:B------:R-:W-:Y:S01]  /*0750*/  IADD3 RZ, P0, R7, R8, RZ ;  /* 0x0000000807ff7210 */ /* 0x000fe20007f1e0ff */
[----:B------:R-:W-:-:S04]  /*0760*/  IMAD.MOV.U32 R10, RZ, RZ, R9 ;  /* 0x000000ffff0a7224 */ /* 0x000fc800078e0009 */
[----:B------:R-:W-:-:S08]  /*0770*/  IMAD.WIDE.U32.X R6, R13, R15, R10, P0 ;  /* 0x0000000f0d067225 */ /* 0x000fd000000e040a */
.L_x_5:
[-CC-:B------:R-:W-:Y:S01]  /*0780*/  SHF.R.U64 R23, R6, R0.reuse, R7.reuse ;  /* 0x0000000006177219 */ /* 0x180fe20000001207 */
[----:B------:R-:W0:Y:S01]  /*0790*/  LDC R10, c[0x0][0x618] ;  /* 0x00018600ff0a7b82 */ /* 0x000e220000000800 */
[----:B------:R-:W-:Y:S01]  /*07a0*/  SHF.R.U32.HI R5, RZ, R0, R7 ;  /* 0x00000000ff057219 */ /* 0x000fe20000011607 */
[----:B------:R-:W-:Y:S01]  /*07b0*/  ULDC UR4, c[0x0][0x150] ;  /* 0x0000540000047ab9 */ /* 0x000fe20000000800 */
[----:B------:R-:W-:Y:S02]  /*07c0*/  IADD3 R9, P0, RZ, -R23, RZ ;  /* 0x80000017ff097210 */ /* 0x000fe40007f1e0ff */
[----:B------:R-:W-:-:S03]  /*07d0*/  I2FP.F32.U32 R0, R4 ;  /* 0x0000000400007245 */ /* 0x000fc60000201000 */
[----:B------:R-:W1:Y:S01]  /*07e0*/  LDC.64 R28, c[0x0][0x640] ;  /* 0x00019000ff1c7b82 */ /* 0x000e620000000a00 */
[----:B------:R-:W-:Y:S02]  /*07f0*/  IMAD.X R11, RZ, RZ, ~R5, P0 ;  /* 0x000000ffff0b7224 */ /* 0x000fe400000e0e05 */
[----:B------:R-:W-:Y:S01]  /*0800*/  FMUL R0, R0, UR4 ;  /* 0x0000000400007c20 */ /* 0x000fe20008400000 */
[----:B------:R-:W-:Y:S01]  /*0810*/  IMAD.WIDE.U32 R6, R9, R20, R16 ;  /* 0x0000001409067225 */ /* 0x000fe200078e0010 */
[----:B------:R-:W-:-:S03]  /*0820*/  ULDC UR4, c[0x0][0x154] ;  /* 0x0000550000047ab9 */ /* 0x000fc60000000800 */
[----:B------:R-:W-:Y:S01]  /*0830*/  IMAD R8, R11, R20, RZ ;  /* 0x000000140b087224 */ /* 0x000fe200078e02ff */
[----:B------:R-:W2:Y:S01]  /*0840*/  LDC R5, c[0x0][0x144] ;  /* 0x00005100ff057b82 */ /* 0x000ea20000000800 */
[----:B------:R-:W3:Y:S02]  /*0850*/  F2I.U32.TRUNC.NTZ R0, R0 ;  /* 0x0000000000007305 */ /* 0x000ee4000020f000 */
[----:B------:R-:W-:-:S04]  /*0860*/  IMAD R9, R9, R21, R8 ;  /* 0x0000001509097224 */ /* 0x000fc800078e0208 */
[----:B------:R-:W-:Y:S01]  /*0870*/  IMAD.IADD R7, R7, 0x1, R9 ;  /* 0x0000000107077824 */ /* 0x000fe200078e0209 */
[----:B------:R-:W4:Y:S01]  /*0880*/  LDC R12, c[0x0][0x608] ;  /* 0x00018200ff0c7b82 */ /* 0x000f220000000800 */
[----:B------:R-:W-:-:S03]  /*0890*/  IMAD.MOV.U32 R9, RZ, RZ, -0x1 ;  /* 0xffffffffff097424 */ /* 0x000fc600078e00ff */
[-CC-:B0-----:R-:W-:Y:S02]  /*08a0*/  SHF.R.U64 R20, R6, R10.reuse, R7.reuse ;  /* 0x0000000a06147219 */ /* 0x181fe40000001207 */
[----:B------:R-:W-:Y:S02]  /*08b0*/  I2FP.F32.U32 R6, R3 ;  /* 0x0000000300067245 */ /* 0x000fe40000201000 */
[----:B------:R-:W0:Y:S01]  /*08c0*/  LDC R26, c[0x0][0x658] ;  /* 0x00019600ff1a7b82 */ /* 0x000e220000000800 */
[----:B-1----:R-:W-:Y:S01]  /*08d0*/  ISETP.NE.U32.AND P0, PT, R28, RZ, PT ;  /* 0x000000ff1c00720c */ /* 0x002fe20003f05070 */
[----:B---3--:R-:W-:Y:S01]  /*08e0*/  IMAD.MOV R8, RZ, RZ, -R0 ;  /* 0x000000ffff087224 */ /* 0x008fe200078e0a00 */
[----:B------:R-:W-:Y:S01]  /*08f0*/  SHF.R.U32.HI R7, RZ, R10, R7 ;  /* 0x0000000aff077219 */ /* 0x000fe20000011607 */
[----:B------:R-:W-:Y:S01]  /*0900*/  FMUL R6, R6, UR4 ;  /* 0x0000000406067c20 */ /* 0x000fe20008400000 */
[----:B------:R-:W-:-:S03]  /*0910*/  ISETP.NE.AND.EX P0, PT, R29, RZ, PT, P0 ;  /* 0x000000ff1d00720c */ /* 0x000fc60003f05300 */
[----:B------:R-:W1:Y:S01]  /*0920*/  LDC R14, c[0x0][0x148] ;  /* 0x00005200ff0e7b82 */ /* 0x000e620000000800 */
[----:B--2---:R-:W-:-:S07]  /*0930*/  IMAD R0, R5, R8, R4 ;  /* 0x0000000805007224 */ /* 0x004fce00078e0204 */
[----:B------:R-:W2:Y:S01]  /*0940*/  LDC R24, c[0x0][0x600] ;  /* 0x00018000ff187b82 */ /* 0x000ea20000000800 */
[-CC-:B----4-:R-:W-:Y:S02]  /*0950*/  SHF.R.U64 R30, R20, R12.reuse, R7.reuse ;  /* 0x0000000c141e7219 */ /* 0x190fe40000001207 */
[----:B------:R-:W-:Y:S01]  /*0960*/  SHF.R.U32.HI R5, RZ, R12, R7 ;  /* 0x0000000cff057219 */ /* 0x000fe20000011607 */
[----:B------:R-:W-:Y:S01]  /*0970*/  IMAD.MOV.U32 R7, RZ, RZ, 0x1 ;  /* 0x00000001ff077424 */ /* 0x000fe200078e00ff */
[----:B------:R3:W4:Y:S03]  /*0980*/  F2I.U32.TRUNC.NTZ R12, R6 ;  /* 0x00000006000c7305 */ /* 0x000726000020f000 */
[----:B------:R-:W1:Y:S01]  /*0990*/  LDC R15, c[0x0][0x648] ;  /* 0x00019200ff0f7b82 */ /* 0x000e620000000800 */
[-C--:B0-----:R-:W-:Y:S02]  /*09a0*/  SHF.L.U32 R4, R9, R26.reuse, RZ ;  /* 0x0000001a09047219 */ /* 0x081fe400000006ff */
[----:B------:R-:W-:-:S02]  /*09b0*/  SHF.R.U64 R32, R30, R26, R5 ;  /* 0x0000001a1e207219 */ /* 0x000fc40000001205 */
[----:B------:R-:W-:Y:S02]  /*09c0*/  LOP3.LUT R11, RZ, R4, RZ, 0x33, !PT ;  /* 0x00000004ff0b7212 */ /* 0x000fe400078e33ff */
[-C--:B------:R-:W-:Y:S01]  /*09d0*/  SHF.R.U32.HI R5, RZ, R26.reuse, R5 ;  /* 0x0000001aff057219 */ /* 0x080fe20000011605 */
[----:B------:R-:W0:Y:S01]  /*09e0*/  LDC R21, c[0x0][0x638] ;  /* 0x00018e00ff157b82 */ /* 0x000e220000000800 */
[----:B------:R-:W-:Y:S01]  /*09f0*/  SHF.L.U32 R10, R7, R26, RZ ;  /* 0x0000001a070a7219 */ /* 0x000fe200000006ff */
[----:B------:R-:W-:-:S06]  /*0a00*/  IMAD.MOV.U32 R4, RZ, RZ, R32 ;  /* 0x000000ffff047224 */ /* 0x000fcc00078e0020 */
[----:B------:R-:W0:Y:S01]  /*0a10*/  LDC R94, c[0x0][0x610] ;  /* 0x00018400ff5e7b82 */ /* 0x000e220000000800 */
[----:B---34-:R-:W-:Y:S05]  /*0a20*/  @!P0 BRA `(.L_x_6) ;  /* 0x0000000000288947 */ /* 0x018fea0003800000 */
[----:B------:R-:W3:Y:S02]  /*0a30*/  LDC R9, c[0x0][0x64c] ;  /* 0x00019300ff097b82 */ /* 0x000ee40000000800 */
[----:B---3--:R-:W-:-:S05]  /*0a40*/  IADD3 R9, P0, R32, R9, RZ ;  /* 0x0000000920097210 */ /* 0x008fca0007f1e0ff */
        /* <DEDUP_REMOVED lines=8> */
.L_x_6:
[----:B-1----:R-:W-:Y:S01]  /*0ad0*/  SHF.R.U64 R4, R4, R15, R5 ;  /* 0x0000000f04047219 */ /* 0x002fe20000001205 */
[----:B--2---:R-:W-:Y:S01]  /*0ae0*/  VIADD R5, R24, 0xffffffff ;  /* 0xffffffff18057836 */ /* 0x004fe20000000000 */
[----:B------:R-:W-:Y:S01]  /*0af0*/  LOP3.LUT R11, R30, R11, RZ, 0xc0, !PT ;  /* 0x0000000b1e0b7212 */ /* 0x000fe200078ec0ff */
[----:B------:R-:W-:Y:S01]  /*0b00*/  IMAD.MOV R12, RZ, RZ, -R12 ;  /* 0x000000ffff0c7224 */ /* 0x000fe200078e0a0c */
[----:B------:R-:W-:Y:S02]  /*0b10*/  IADD3 R6, -R4, RZ, RZ ;  /* 0x000000ff04067210 */ /* 0x000fe40007ffe1ff */
[----:B------:R-:W-:Y:S01]  /*0b20*/  LOP3.LUT R5, R20, R5, RZ, 0xc0, !PT ;  /* 0x0000000514057212 */ /* 0x000fe200078ec0ff */
[----:B------:R-:W-:Y:S02]  /*0b30*/  @P3 IMAD R0, R14, R12, R3 ;  /* 0x0000000c0e003224 */ /* 0x000fe400078e0203 */
[----:B------:R-:W-:Y:S02]  /*0b40*/  IMAD R11, R10, R4, R11 ;  /* 0x000000040a0b7224 */ /* 0x000fe400078e020b */
[----:B0-----:R-:W-:-:S02]  /*0b50*/  IMAD R3, R6, R21, R32 ;  /* 0x0000001506037224 */ /* 0x001fc400078e0220 */
[----:B------:R-:W-:Y:S02]  /*0b60*/  IMAD R94, R11, R94, R0 ;  /* 0x0000005e0b5e7224 */ /* 0x000fe400078e0200 */
[----:B------:R-:W-:Y:S02]  /*0b70*/  IMAD R3, R3, R24, R5 ;  /* 0x0000001803037224 */ /* 0x000fe400078e0205 */
[----:B------:R-:W-:-:S03]  /*0b80*/  IMAD.MOV.U32 R0, RZ, RZ, 0x1 ;  /* 0x00000001ff007424 */ /* 0x000fc600078e00ff */
[----:B------:R-:W-:Y:S02]  /*0b90*/  SEL R90, R3, R94, !P3 ;  /* 0x0000005e035a7207 */ /* 0x000fe40005800000 */
[----:B------:R-:W-:-:S07]  /*0ba0*/  SEL R94, R94, R3, !P3 ;  /* 0x000000035e5e7207 */ /* 0x000fce0005800000 */
.L_x_4:
[----:B------:R-:W-:-:S08]  /*0bb0*/  NOP ;  /* 0x0000000000007918 */ /* 0x000fd00000000000 */
[----:B------:R-:W0:Y:S02]  /*0bc0*/  USETMAXREG.TRY_ALLOC.CTAPOOL UP0, 0xe8 ;  /* 0x000000e8000079c8 */ /* 0x000e240008000600 */
[----:B0-----:R-:W-:-:S13]  /*0bd0*/  PLOP3.LUT P0, PT, PT, PT, UP0, 0x80, 0x0 ;  /* 0x000000000000781c */ /* 0x001fda0003f0f008 */
[----:B------:R-:W-:Y:S05]  /*0be0*/  @!P0 BRA `(.L_x_4) ;  /* 0xfffffffc00f08947 */ /* 0x000fea000383ffff */
[----:B------:R-:W-:Y:S01]  /*0bf0*/  ULDC.64 UR4, c[0x0][0x598] ;  /* 0x0001660000047ab9 */ /* 0x000fe20000000a00 */
[----:B------:R-:W-:Y:S01]  /*0c00*/  ULDC.64 UR36, c[0x0][0x208] ;  /* 0x0000820000247ab9 */ /* 0x000fe20000000a00 */
[----:B------:R-:W-:-:S04]  /*0c10*/  ISETP.NE.U32.AND P0, PT, RZ, UR4, PT ;  /* 0x00000004ff007c0c */ /* 0x000fc8000bf05070 */
[----:B------:R-:W-:-:S13]  /*0c20*/  ISETP.NE.AND.EX P0, PT, RZ, UR5, PT, P0 ;  /* 0x00000005ff007c0c */ /* 0x000fda000bf05300 */
[----:B------:R-:W-:Y:S05]  /*0c30*/  @!P0 BRA `(.L_x_7) ;  /* 0x00000000001c8947 */ /* 0x000fea0003800000 */
[----:B------:R-:W0:Y:S02]  /*0c40*/  LDC.64 R4, c[0x0][0x598] ;  /* 0x00016600ff047b82 */ /* 0x000e240000000a00 */
[----:B0-----:R-:W2:Y:S02]  /*0c50*/  LDG.E.64 R4, desc[UR36][R4.64] ;  /* 0x0000002404047981 */ /* 0x001ea4000c1e1b00 */
[----:B--2---:R-:W-:-:S04]  /*0c60*/  ISETP.NE.U32.AND P0, PT, R4, RZ, PT ;  /* 0x000000ff0400720c */ /* 0x004fc80003f05070 */
[----:B------:R-:W-:-:S13]  /*0c70*/  ISETP.NE.AND.EX P0, PT, R5, RZ, PT, P0 ;  /* 0x000000ff0500720c */ /* 0x000fda0003f05300 */
[----:B------:R-:W-:Y:S05]  /*0c80*/  @!P0 BRA `(.L_x_7) ;  /* 0x0000000000088947 */ /* 0x000fea0003800000 */
[----:B------:R0:W5:Y:S01]  /*0c90*/  LD.E R88, desc[UR36][R4.64] ;  /* 0x0000002404587980 */ /* 0x000162000c101900 */
[----:B------:R-:W-:Y:S05]  /*0ca0*/  BRA `(.L_x_8) ;  /* 0x0000000000247947 */ /* 0x000fea0003800000 */
.L_x_7:
[----:B------:R-:W-:Y:S02]  /*0cb0*/  ULDC.64 UR4, c[0x0][0x588] ;  /* 0x0001620000047ab9 */ /* 0x000fe40000000a00 */
[----:B------:R-:W-:-:S04]  /*0cc0*/  ISETP.NE.U32.AND P0, PT, RZ, UR4, PT ;  /* 0x00000004ff007c0c */ /* 0x000fc8000bf05070 */
[----:B------:R-:W-:-:S13]  /*0cd0*/  ISETP.NE.AND.EX P0, PT, RZ, UR5, PT, P0 ;  /* 0x00000005ff007c0c */ /* 0x000fda000bf05300 */
[----:B------:R-:W-:Y:S05]  /*0ce0*/  @!P0 BRA `(.L_x_9) ;  /* 0x00000000000c8947 */ /* 0x000fea0003800000 */
[----:B------:R-:W0:Y:S02]  /*0cf0*/  LDC.64 R88, c[0x0][0x588] ;  /* 0x00016200ff587b82 */ /* 0x000e240000000a00 */
[----:B0-----:R1:W5:Y:S01]  /*0d00*/  LDG.E R88, desc[UR36][R88.64] ;  /* 0x0000002458587981 */ /* 0x001362000c1e1900 */
[----:B------:R-:W-:Y:S05]  /*0d10*/  BRA `(.L_x_8) ;  /* 0x0000000000087947 */ /* 0x000fea0003800000 */
.L_x_9:
[----:B------:R-:W-:Y:S02]  /*0d20*/  ULDC UR4, c[0x0][0x580] ;  /* 0x0001600000047ab9 */ /* 0x000fe40000000800 */
[----:B------:R-:W-:-:S07]  /*0d30*/  IMAD.U32 R88, RZ, RZ, UR4 ;  /* 0x00000004ff587e24 */ /* 0x000fce000f8e00ff */
.L_x_8:
[----:B------:R-:W-:Y:S02]  /*0d40*/  ULDC.64 UR4, c[0x0][0x5a0] ;  /* 0x0001680000047ab9 */ /* 0x000fe40000000a00 */
[----:B------:R-:W-:-:S04]  /*0d50*/  ISETP.NE.U32.AND P0, PT, RZ, UR4, PT ;  /* 0x00000004ff007c0c */ /* 0x000fc8000bf05070 */
[----:B------:R-:W-:-:S13]  /*0d60*/  ISETP.NE.AND.EX P0, PT, RZ, UR5, PT, P0 ;  /* 0x00000005ff007c0c */ /* 0x000fda000bf05300 */
[----:B------:R-:W-:Y:S05]  /*0d70*/  @!P0 BRA `(.L_x_10) ;  /* 0x00000000001c8947 */ /* 0x000fea0003800000 */
[----:B0-----:R-:W0:Y:S02]  /*0d80*/  LDC.64 R4, c[0x0][0x5a0] ;  /* 0x00016800ff047b82 */ /* 0x001e240000000a00 */
[----:B0-----:R-:W2:Y:S02]  /*0d90*/  LDG.E.64 R4, desc[UR36][R4.64] ;  /* 0x0000002404047981 */ /* 0x001ea4000c1e1b00 */
[----:B--2---:R-:W-:-:S04]  /*0da0*/  ISETP.NE.U32.AND P0, PT, R4, RZ, PT ;  /* 0x000000ff0400720c */ /* 0x004fc80003f05070 */
[----:B------:R-:W-:-:S13]  /*0db0*/  ISETP.NE.AND.EX P0, PT, R5, RZ, PT, P0 ;  /* 0x000000ff0500720c */ /* 0x000fda0003f05300 */
[----:B------:R-:W-:Y:S05]  /*0dc0*/  @!P0 BRA `(.L_x_10) ;  /* 0x0000000000088947 */ /* 0x000fea0003800000 */
[----:B-1----:R0:W5:Y:S01]  /*0dd0*/  LD.E R89, desc[UR36][R4.64] ;  /* 0x0000002404597980 */ /* 0x002162000c101900 */
[----:B------:R-:W-:Y:S05]  /*0de0*/  BRA `(.L_x_11) ;  /* 0x0000000000247947 */ /* 0x000fea0003800000 */
.L_x_10:
[----:B------:R-:W-:Y:S02]  /*0df0*/  ULDC.64 UR4, c[0x0][0x590] ;  /* 0x0001640000047ab9 */ /* 0x000fe40000000a00 */
[----:B------:R-:W-:-:S04]  /*0e00*/  ISETP.NE.U32.AND P0, PT, RZ, UR4, PT ;  /* 0x00000004ff007c0c */ /* 0x000fc8000bf05070 */
[----:B------:R-:W-:-:S13]  /*0e10*/  ISETP.NE.AND.EX P0, PT, RZ, UR5, PT, P0 ;  /* 0x00000005ff007c0c */ /* 0x000fda000bf05300 */
[----:B------:R-:W-:Y:S05]  /*0e20*/  @!P0 BRA `(.L_x_12) ;  /* 0x00000000000c8947 */ /* 0x000fea0003800000 */
[----:B0-----:R-:W1:Y:S02]  /*0e30*/  LDC.64 R4, c[0x0][0x590] ;  /* 0x00016400ff047b82 */ /* 0x001e640000000a00 */
[----:B-1----:R1:W5:Y:S01]  /*0e40*/  LDG.E R89, desc[UR36][R4.64] ;  /* 0x0000002404597981 */ /* 0x002362000c1e1900 */
[----:B------:R-:W-:Y:S05]  /*0e50*/  BRA `(.L_x_11) ;  /* 0x0000000000087947 */ /* 0x000fea0003800000 */
.L_x_12:
[----:B------:R-:W-:Y:S02]  /*0e60*/  ULDC UR4, c[0x0][0x584] ;  /* 0x0001610000047ab9 */ /* 0x000fe40000000800 */
[----:B-1----:R-:W-:-:S07]  /*0e70*/  IMAD.U32 R89, RZ, RZ, UR4 ;  /* 0x00000004ff597e24 */ /* 0x002fce000f8e00ff */
.L_x_11:
[----:B------:R-:W-:-:S13]  /*0e80*/  LOP3.LUT P0, RZ, R0, 0xff, RZ, 0xc0, !PT ;  /* 0x000000ff00ff7812 */ /* 0x000fda000780c0ff */
[----:B------:R-:W-:Y:S05]  /*0e90*/  @!P0 EXIT ;  /* 0x000000000000894d */ /* 0x000fea0003800000 */
[----:B------:R-:W-:Y:S01]  /*0ea0*/  ULDC UR4, c[0x0][0x28c] ;  /* 0x0000a30000047ab9 */ /* 0x000fe20000000800 */
[----:B------:R-:W-:Y:S01]  /*0eb0*/  LOP3.LUT R102, R19, 0x1, RZ, 0xfc, !PT ;  /* 0x0000000113667812 */ /* 0x000fe200078efcff */
[----:B------:R-:W-:Y:S01]  /*0ec0*/  UIADD3 UR4, UR4, 0x3f, URZ ;  /* 0x0000003f04047890 */ /* 0x000fe2000fffe03f */
[----:B------:R-:W-:Y:S01]  /*0ed0*/  UMOV UR38, URZ ;  /* 0x0000003f00267c82 */ /* 0x000fe20008000000 */
[----:B------:R-:W-:Y:S02]  /*0ee0*/  UMOV UR39, URZ ;  /* 0x0000003f00277c82 */ /* 0x000fe40008000000 */
[----:B------:R-:W-:-:S04]  /*0ef0*/  USHF.R.S32.HI UR5, URZ, 0x1f, UR4 ;  /* 0x0000001f3f057899 */ /* 0x000fc80008011404 */
[----:B------:R-:W-:-:S04]  /*0f00*/  ULEA.HI UR5, UR5, UR4, URZ, 0x6 ;  /* 0x0000000405057291 */ /* 0x000fc8000f8f303f */
[----:B------:R-:W-:-:S12]  /*0f10*/  USHF.R.S32.HI UR40, URZ, 0x6, UR5 ;  /* 0x000000063f287899 */ /* 0x000fd80008011405 */
.L_x_156:
[----:B------:R-:W-:Y:S01]  /*0f20*/  LOP3.LUT R0, R18, 0x80, RZ, 0xc0, !PT ;  /* 0x0000008012007812 */ /* 0x000fe200078ec0ff */
[----:B------:R-:W2:Y:S01]  /*0f30*/  S2UR UR7, SR_CgaCtaId ;  /* 0x00000000000779c3 */ /* 0x000ea20000008800 */
[----:B------:R-:W-:Y:S02]  /*0f40*/  UMOV UR6, 0x400 ;  /* 0x0000040000067882 */ /* 0x000fe40000000000 */
[----:B------:R-:W-:-:S06]  /*0f50*/  SHF.R.U32.HI R0, RZ, 0x7, R0 ;  /* 0x00000007ff007819 */ /* 0x000fcc0000011600 */
[----:B---3--:R-:W3:Y:S01]  /*0f60*/  SHFL.IDX PT, R0, R0, RZ, 0x1f ;  /* 0x00001fff00007589 */ /* 0x008ee200000e0000 */
[----:B--2---:R-:W-:Y:S01]  /*0f70*/  ULEA UR42, UR7, UR6, 0x18 ;  /* 0x00000006072a7291 */ /* 0x004fe2000f8ec03f */
[----:B---3--:R-:W-:-:S13]  /*0f80*/  R2UR UR4, R0 ;  /* 0x00000000000472ca */ /* 0x008fda00000e0000 */
[----:B------:R-:W-:-:S04]  /*0f90*/  ULEA.HI UR5, UR4, UR4, URZ, 0x1 ;  /* 0x0000000404057291 */ /* 0x000fc8000f8f083f */
[----:B------:R-:W-:-:S04]  /*0fa0*/  ULOP3.LUT UR5, UR5, 0x7fffe, URZ, 0xc0, !UPT ;  /* 0x0007fffe05057892 */ /* 0x000fc8000f8ec03f */
[----:B------:R-:W-:-:S03]  /*0fb0*/  UIADD3 UR5, UR4, -UR5, URZ ;  /* 0x8000000504057290 */ /* 0x000fc6000fffe03f */
[----:B------:R-:W-:Y:S01]  /*0fc0*/  ULDC UR4, c[0x0][0x28c] ;  /* 0x0000a30000047ab9 */ /* 0x000fe20000000800 */
[----:B------:R-:W-:Y:S01]  /*0fd0*/  ULEA UR5, UR5, UR42, 0xd ;  /* 0x0000002a05057291 */ /* 0x000fe2000f8e683f */
[----:B------:R-:W-:-:S03]  /*0fe0*/  ISETP.LT.AND P0, PT, RZ, UR4, PT ;  /* 0x00000004ff007c0c */ /* 0x000fc6000bf01270 */
[----:B------:R-:W-:-:S04]  /*0ff0*/  UIADD3 UR5, UR5, 0x100, URZ ;  /* 0x0000010005057890 */ /* 0x000fc8000fffe03f */
[----:B------:R-:W-:-:S04]  /*1000*/  USHF.R.U32.HI UR5, URZ, 0x4, UR5 ;  /* 0x000000043f057899 */ /* 0x000fc80008011605 */
[----:B------:R-:W-:Y:S02]  /*1010*/  ULOP3.LUT UR41, UR5, 0x3fff, URZ, 0xc0, !UPT ;  /* 0x00003fff05297892 */ /* 0x000fe4000f8ec03f */
[----:B01--45:R-:W-:Y:S10]  /*1020*/  @P0 BRA `(.L_x_13) ;  /* 0x0000000000400947 */ /* 0x033ff40003800000 */
[----:B------:R-:W-:Y:S01]  /*1030*/  MOV R0, 0x0 ;  /* 0x0000000000007802 */ /* 0x000fe20000000f00 */
[----:B------:R-:W-:Y:S01]  /*1040*/  ULDC.64 UR4, c[0x4][0x68] ;  /* 0x01001a0000047ab9 */ /* 0x000fe20000000a00 */
[----:B------:R-:W-:Y:S01]  /*1050*/  ULDC.64 UR6, c[0x4][0x8] ;  /* 0x0100020000067ab9 */ /* 0x000fe20000000a00 */
[----:B01----:R-:W-:Y:S01]  /*1060*/  IMAD.U32 R4, RZ, RZ, UR4 ;  /* 0x00000004ff047e24 */ /* 0x003fe2000f8e00ff */
[----:B------:R0:W1:Y:S01]  /*1070*/  LDC.64 R14, c[0x4][R0] ;  /* 0x01000000000e7b82 */ /* 0x0000620000000a00 */
[----:B------:R-:W-:Y:S01]  /*1080*/  IMAD.U32 R5, RZ, RZ, UR5 ;  /* 0x00000005ff057e24 */ /* 0x000fe2000f8e00ff */
[----:B------:R-:W-:Y:S01]  /*1090*/  ULDC.64 UR4, c[0x4][0x70] ;  /* 0x01001c0000047ab9 */ /* 0x000fe20000000a00 */
[----:B------:R-:W-:Y:S02]  /*10a0*/  IMAD.U32 R10, RZ, RZ, UR6 ;  /* 0x00000006ff0a7e24 */ /* 0x000fe4000f8e00ff */
[----:B------:R-:W-:Y:S02]  /*10b0*/  IMAD.U32 R6, RZ, RZ, UR4 ;  /* 0x00000004ff067e24 */ /* 0x000fe4000f8e00ff */
[----:B------:R-:W-:-:S02]  /*10c0*/  IMAD.U32 R7, RZ, RZ, UR5 ;  /* 0x00000005ff077e24 */ /* 0x000fc4000f8e00ff */
[----:B------:R-:W-:Y:S02]  /*10d0*/  IMAD.U32 R11, RZ, RZ, UR7 ;  /* 0x00000007ff0b7e24 */ /* 0x000fe4000f8e00ff */
[----:B------:R-:W-:Y:S02]  /*10e0*/  IMAD.MOV.U32 R8, RZ, RZ, 0x1e1 ;  /* 0x000001e1ff087424 */ /* 0x000fe400078e00ff */
[----:B------:R-:W-:Y:S02]  /*10f0*/  IMAD.MOV.U32 R12, RZ, RZ, 0x1 ;  /* 0x00000001ff0c7424 */ /* 0x000fe400078e00ff */
[----:B0-----:R-:W-:-:S07]  /*1100*/  IMAD.MOV.U32 R13, RZ, RZ, RZ ;  /* 0x000000ffff0d7224 */ /* 0x001fce00078e00ff */
[----:B------:R-:W-:-:S07]  /*1110*/  LEPC R20, `(.L_x_13) ;  /* 0x000000001014794e */ /* 0x000fce0000000000 */
[----:B-1---5:R-:W-:Y:S05]  /*1120*/  CALL.ABS.NOINC R14 ;  /* 0x000000000e007343 */ /* 0x022fea0003c00000 */
.L_x_13:
[----:B------:R-:W-:-:S13]  /*1130*/  ISETP.NE.AND P0, PT, R102, 0x3, PT ;  /* 0x000000036600780c */ /* 0x000fda0003f05270 */
[----:B------:R-:W-:Y:S05]  /*1140*/  @!P0 BRA `(.L_x_14) ;  /* 0x0000000000048947 */ /* 0x000fea0003800000 */
[----:B------:R-:W-:Y:S01]  /*1150*/  BPT.TRAP 0x1 ;  /* 0x000000040000795c */ /* 0x000fe20000300000 */
.L_x_14:
[----:B------:R-:W-:Y:S02]  /*1160*/  IMAD.U32 R3, RZ, RZ, UR39 ;  /* 0x00000027ff037e24 */ /* 0x000fe4000f8e00ff */
[----:B------:R-:W-:-:S03]  /*1170*/  IMAD.U32 R0, RZ, RZ, UR38 ;  /* 0x00000026ff007e24 */ /* 0x000fc6000f8e00ff */
[----:B------:R-:W-:Y:S02]  /*1180*/  LEA R3, R3, UR42, 0x3 ;  /* 0x0000002a03037c11 */ /* 0x000fe4000f8e18ff */
[----:B------:R-:W-:-:S04]  /*1190*/  SHF.L.U32 R0, R0, 0x1f, RZ ;  /* 0x0000001f00007819 */ /* 0x000fc800000006ff */
[----:B------:R2:W3:Y:S01]  /*11a0*/  SYNCS.PHASECHK.TRANS64.TRYWAIT P1, [R3+URZ], R0 ;  /* 0x00000000030075a7 */ /* 0x0004e2000802017f */
[----:B------:R-:W-:Y:S05]  /*11b0*/  @!P0 BRA `(.L_x_15) ;  /* 0x0000000000048947 */ /* 0x000fea0003800000 */
[----:B------:R-:W-:Y:S01]  /*11c0*/  BPT.TRAP 0x1 ;  /* 0x000000040000795c */ /* 0x000fe20000300000 */
.L_x_15:
[----:B---3--:R-:W-:Y:S05]  /*11d0*/  @P1 BRA `(.L_x_16) ;  /* 0x0000000000081947 */ /* 0x008fea0003800000 */
[----:B------:R-:W3:Y:S02]  /*11e0*/  SYNCS.PHASECHK.TRANS64.TRYWAIT P1, [R3+URZ], R0 ;  /* 0x00000000030075a7 */ /* 0x000ee4000802017f */
[----:B---3--:R-:W-:Y:S05]  /*11f0*/  @!P1 BRA `(.L_x_17) ;  /* 0x00000078000c9947 */ /* 0x008fea0003800000 */
.L_x_16:
[----:B------:R-:W-:-:S04]  /*1200*/  UISETP.LT.AND UP0, UPT, UR40, 0x1, UPT ;  /* 0x000000012800788c */ /* 0x000fc8000bf01270 */
[----:B------:R-:W-:-:S04]  /*1210*/  USEL UR4, UR40, 0x1, UP0 ;  /* 0x0000000128047887 */ /* 0x000fc80008000000 */
[----:B------:R-:W-:-:S06]  /*1220*/  UIADD3 UR4, UR40, -UR4, URZ ;  /* 0x8000000428047290 */ /* 0x000fcc000fffe03f */
[----:B--23--:R-:W-:Y:S01]  /*1230*/  IMAD.U32 R0, RZ, RZ, UR4 ;  /* 0x00000004ff007e24 */ /* 0x00cfe2000f8e00ff */
[----:B------:R-:W-:Y:S05]  /*1240*/  WARPSYNC.ALL ;  /* 0x0000000000007948 */ /* 0x000fea0003800000 */
[----:B------:R-:W-:Y:S01]  /*1250*/  ISETP.GE.AND P1, PT, R0, 0x1, PT ;  /* 0x000000010000780c */ /* 0x000fe20003f26270 */
[----:B------:R-:W-:Y:S01]  /*1260*/  UIADD3 UR4, UR42, 0x18100, URZ ;  /* 0x000181002a047890 */ /* 0x000fe2000fffe03f */
[----:B------:R-:W-:Y:S01]  /*1270*/  WARPGROUP.ARRIVE ;  /* 0x00000000000079c5 */ /* 0x000fe20000000000 */
[----:B------:R-:W-:Y:S01]  /*1280*/  UMOV UR9, 0x40000040 ;  /* 0x4000004000097882 */ /* 0x000fe20000000000 */
[----:B------:R-:W-:Y:S01]  /*1290*/  UMOV UR11, 0x40000040 ;  /* 0x40000040000b7882 */ /* 0x000fe20000000000 */
[----:B------:R-:W-:-:S04]  /*12a0*/  USHF.R.U32.HI UR4, URZ, 0x4, UR4 ;  /* 0x000000043f047899 */ /* 0x000fc80008011604 */
[----:B------:R-:W-:Y:S02]  /*12b0*/  ULOP3.LUT UR5, UR4, 0x3fff, URZ, 0xc0, !UPT ;  /* 0x00003fff04057892 */ /* 0x000fe4000f8ec03f */
[----:B------:R-:W-:Y:S02]  /*12c0*/  ULOP3.LUT UR4, UR41, 0x10000, URZ, 0xfc, !UPT ;  /* 0x0001000029047892 */ /* 0x000fe4000f8efc3f */
[----:B------:R-:W-:Y:S02]  /*12d0*/  ULOP3.LUT UR5, UR5, 0x10000, URZ, 0xfc, !UPT ;  /* 0x0001000005057892 */ /* 0x000fe4000f8efc3f */
[----:B------:R-:W-:Y:S02]  /*12e0*/  ULEA UR7, UR39, UR4, 0xb ;  /* 0x0000000427077291 */ /* 0x000fe4000f8e583f */
[----:B------:R-:W-:Y:S02]  /*12f0*/  ULEA UR6, UR39, UR5, 0x9 ;  /* 0x0000000527067291 */ /* 0x000fe4000f8e483f */
[----:B------:R-:W-:-:S03]  /*1300*/  UIADD3 UR12, UR7, 0x400, URZ ;  /* 0x00000400070c7890 */ /* 0x000fc6000fffe03f */
[----:B------:R-:W-:Y:S02]  /*1310*/  UMOV UR8, UR7 ;  /* 0x0000000700087c82 */ /* 0x000fe40008000000 */
[----:B------:R-:W-:Y:S02]  /*1320*/  UMOV UR10, UR6 ;  /* 0x00000006000a7c82 */ /* 0x000fe40008000000 */
[----:B------:R-:W-:Y:S01]  /*1330*/  HGMMA.64x64x16.F32 R56, gdesc[UR8], RZ, !UPT, gsb0 ;  /* 0x00e00000083879f0 */ /* 0x000fe2000c0008ff */
[----:B------:R-:W-:Y:S01]  /*1340*/  UMOV UR8, UR12 ;  /* 0x0000000c00087c82 */ /* 0x000fe20008000000 */
[----:B------:R-:W-:Y:S01]  /*1350*/  UMOV UR9, 0x40000040 ;  /* 0x4000004000097882 */ /* 0x000fe20000000000 */
[----:B------:R-:W-:Y:S01]  /*1360*/  UIADD3 UR12, UR7, 0x402, URZ ;  /* 0x00000402070c7890 */ /* 0x000fe2000fffe03f */
[----:B------:R-:W-:Y:S02]  /*1370*/  WARPGROUP.DEPBAR.LE gsb0, 0x0 ;  /* 0x00008000000079c5 */ /* 0x000fe40000010000 */
[----:B------:R-:W-:-:S06]  /*1380*/  WARPGROUP.ARRIVE ;  /* 0x00000000000079c5 */ /* 0x000fcc0000000000 */
[----:B------:R-:W-:Y:S01]  /*1390*/  HGMMA.64x64x16.F32 R24, gdesc[UR8], RZ, !UPT, gsb0 ;  /* 0x00e00000081879f0 */ /* 0x000fe2000c0008ff */
[----:B------:R-:W-:Y:S02]  /*13a0*/  UIADD3 UR8, UR7, 0x2, URZ ;  /* 0x0000000207087890 */ /* 0x000fe4000fffe03f */
[----:B------:R-:W-:Y:S01]  /*13b0*/  UIADD3 UR10, UR6, 0x2, URZ ;  /* 0x00000002060a7890 */ /* 0x000fe2000fffe03f */
[----:B------:R-:W-:Y:S01]  /*13c0*/  UMOV UR9, 0x40000040 ;  /* 0x4000004000097882 */ /* 0x000fe20000000000 */
[----:B------:R-:W-:Y:S01]  /*13d0*/  UMOV UR11, 0x40000040 ;  /* 0x40000040000b7882 */ /* 0x000fe20000000000 */
[----:B------:R-:W-:Y:S02]  /*13e0*/  WARPGROUP.DEPBAR.LE gsb0, 0x0 ;  /* 0x00008000000079c5 */ /* 0x000fe40000010000 */
[----:B------:R-:W-:-:S06]  /*13f0*/  WARPGROUP.ARRIVE ;  /* 0x00000000000079c5 */ /* 0x000fcc0000000000 */
[----:B------:R-:W-:Y:S01]  /*1400*/  HGMMA.64x64x16.F32 R56, gdesc[UR8], R56, gsb0 ;  /* 0x00e00000083879f0 */ /* 0x000fe20008000838 */
[----:B------:R-:W-:Y:S01]  /*1410*/  UMOV UR8, UR12 ;  /* 0x0000000c00087c82 */ /* 0x000fe20008000000 */
[----:B------:R-:W-:Y:S01]  /*1420*/  UMOV UR9, 0x40000040 ;  /* 0x4000004000097882 */ /* 0x000fe20000000000 */
[----:B------:R-:W-:Y:S01]  /*1430*/  UIADD3 UR12, UR7, 0x404, URZ ;  /* 0x00000404070c7890 */ /* 0x000fe2000fffe03f */
[----:B------:R-:W-:Y:S02]  /*1440*/  WARPGROUP.DEPBAR.LE gsb0, 0x0 ;  /* 0x00008000000079c5 */ /* 0x000fe40000010000 */
[----:B------:R-:W-:-:S06]  /*1450*/  WARPGROUP.ARRIVE ;  /* 0x00000000000079c5 */ /* 0x000fcc0000000000 */
[----:B------:R-:W-:Y:S01]  /*1460*/  HGMMA.64x64x16.F32 R24, gdesc[UR8], R24, gsb0 ;  /* 0x00e00000081879f0 */ /* 0x000fe20008000818 */
        /* <DEDUP_REMOVED lines=9> */
[----:B------:R-:W-:Y:S02]  /*1500*/  WARPGROUP.DEPBAR.LE gsb0, 0x0 ;  /* 0x00008000000079c5 */ /* 0x000fe40000010000 */
[----:B------:R-:W-:-:S06]  /*1510*/  WARPGROUP.ARRIVE ;  /* 0x00000000000079c5 */ /* 0x000fcc0000000000 */
[----:B------:R-:W-:Y:S01]  /*1520*/  HGMMA.64x64x16.F32 R24, gdesc[UR8], R24, gsb0 ;  /* 0x00e00000081879f0 */ /* 0x000fe20008000818 */
[----:B------:R-:W-:Y:S02]  /*1530*/  UIADD3 UR8, UR7, 0x6, URZ ;  /* 0x0000000607087890 */ /* 0x000fe4000fffe03f */
[----:B------:R-:W-:Y:S01]  /*1540*/  UIADD3 UR10, UR6, 0x6, URZ ;  /* 0x00000006060a7890 */ /* 0x000fe2000fffe03f */
[----:B------:R-:W-:Y:S01]  /*1550*/  UMOV UR9, 0x40000040 ;  /* 0x4000004000097882 */ /* 0x000fe20000000000 */
[----:B------:R-:W-:Y:S01]  /*1560*/  UMOV UR11, 0x40000040 ;  /* 0x40000040000b7882 */ /* 0x000fe20000000000 */
[----:B------:R-:W-:Y:S01]  /*1570*/  UIADD3 UR7, UR7, 0x406, URZ ;  /* 0x0000040607077890 */ /* 0x000fe2000fffe03f */
[----:B------:R-:W-:Y:S02]  /*1580*/  WARPGROUP.DEPBAR.LE gsb0, 0x0 ;  /* 0x00008000000079c5 */ /* 0x000fe40000010000 */
[----:B------:R-:W-:-:S06]  /*1590*/  WARPGROUP.ARRIVE ;  /* 0x00000000000079c5 */ /* 0x000fcc0000000000 */
[----:B------:R-:W-:Y:S01]  /*15a0*/  HGMMA.64x64x16.F32 R56, gdesc[UR8], R56, gsb0 ;  /* 0x00e00000083879f0 */ /* 0x000fe20008000838 */
[----:B------:R-:W-:Y:S01]  /*15b0*/  UMOV UR8, UR7 ;  /* 0x0000000700087c82 */ /* 0x000fe20008000000 */
[----:B------:R-:W-:Y:S01]  /*15c0*/  UMOV UR9, 0x40000040 ;  /* 0x4000004000097882 */ /* 0x000fe20000000000 */
[----:B------:R-:W-:Y:S02]  /*15d0*/  WARPGROUP.DEPBAR.LE gsb0, 0x0 ;  /* 0x00008000000079c5 */ /* 0x000fe40000010000 */
[----:B------:R-:W-:-:S06]  /*15e0*/  WARPGROUP.ARRIVE ;  /* 0x00000000000079c5 */ /* 0x000fcc0000000000 */
[----:B------:R-:W-:Y:S03]  /*15f0*/  HGMMA.64x64x16.F32 R24, gdesc[UR8], R24, gsb0 ;  /* 0x00e00000081879f0 */ /* 0x000fe60008000818 */
[----:B------:R-:W-:Y:S02]  /*1600*/  WARPGROUP.DEPBAR.LE gsb0, 0x0 ;  /* 0x00008000000079c5 */ /* 0x000fe40000010000 */
[----:B------:R-:W-:Y:S05]  /*1610*/  @!P1 BRA `(.L_x_18) ;  /* 0x0000000400789947 */ /* 0x000fea0003800000 */
[----:B------:R-:W-:-:S04]  /*1620*/  UIADD3 UR6, UR39, 0x1, URZ ;  /* 0x0000000127067890 */ /* 0x000fc8000fffe03f */
[----:B------:R-:W-:-:S04]  /*1630*/  UISETP.NE.AND UP0, UPT, UR6, 0x3, UPT ;  /* 0x000000030600788c */ /* 0x000fc8000bf05270 */
[----:B------:R-:W-:Y:S02]  /*1640*/  USEL UR7, URZ, 0x1, UP0 ;  /* 0x000000013f077887 */ /* 0x000fe40008000000 */
[----:B------:R-:W-:Y:S02]  /*1650*/  USEL UR6, UR6, URZ, UP0 ;  /* 0x0000003f06067287 */ /* 0x000fe40008000000 */
[----:B------:R-:W-:-:S06]  /*1660*/  ULOP3.LUT UR7, UR38, UR7, URZ, 0x3c, !UPT ;  /* 0x0000000726077292 */ /* 0x000fcc000f8e3c3f */
[----:B01----:R-:W-:Y:S01]  /*1670*/  IMAD.U32 R5, RZ, RZ, UR7 ;  /* 0x00000007ff057e24 */ /* 0x003fe2000f8e00ff */
[----:B------:R-:W-:-:S06]  /*1680*/  UMOV UR7, UR39 ;  /* 0x0000002700077c82 */ /* 0x000fcc0008000000 */
.L_x_25:
[----:B01----:R-:W-:Y:S05]  /*1690*/  @!P0 BRA `(.L_x_19) ;  /* 0x0000000000048947 */ /* 0x003fea0003800000 */
[----:B------:R-:W-:Y:S01]  /*16a0*/  BPT.TRAP 0x1 ;  /* 0x000000040000795c */ /* 0x000fe20000300000 */
.L_x_19:
[----:B------:R-:W0:Y:S01]  /*16b0*/  S2UR UR9, SR_CgaCtaId ;  /* 0x00000000000979c3 */ /* 0x000e220000008800 */
[----:B------:R-:W-:Y:S01]  /*16c0*/  UMOV UR8, 0x400 ;  /* 0x0000040000087882 */ /* 0x000fe20000000000 */
[----:B------:R-:W-:Y:S01]  /*16d0*/  SHF.L.U32 R3, R5, 0x1f, RZ ;  /* 0x0000001f05037819 */ /* 0x000fe200000006ff */
[----:B0-----:R-:W-:-:S04]  /*16e0*/  ULEA UR15, UR9, UR8, 0x18 ;  /* 0x00000008090f7291 */ /* 0x001fc8000f8ec03f */
[----:B------:R-:W-:-:S09]  /*16f0*/  ULEA UR8, UR6, UR15, 0x3 ;  /* 0x0000000f06087291 */ /* 0x000fd2000f8e183f */
[----:B------:R0:W1:Y:S01]  /*1700*/  SYNCS.PHASECHK.TRANS64.TRYWAIT P1, [UR8], R3 ;  /* 0x00000003ff0075a7 */ /* 0x0000620008020148 */
[----:B------:R-:W-:Y:S05]  /*1710*/  @!P0 BRA `(.L_x_20) ;  /* 0x0000000000048947 */ /* 0x000fea0003800000 */
[----:B------:R-:W-:Y:S01]  /*1720*/  BPT.TRAP 0x1 ;  /* 0x000000040000795c */ /* 0x000fe20000300000 */
.L_x_20:
[----:B-1----:R-:W-:Y:S05]  /*1730*/  @P1 BRA `(.L_x_21) ;  /* 0x0000000000081947 */ /* 0x002fea0003800000 */
[----:B------:R-:W1:Y:S02]  /*1740*/  SYNCS.PHASECHK.TRANS64.TRYWAIT P1, [UR8], R3 ;  /* 0x00000003ff0075a7 */ /* 0x000e640008020148 */
[----:B-1----:R-:W-:Y:S05]  /*1750*/  @!P1 BRA `(.L_x_22) ;  /* 0x0000007000c89947 */ /* 0x002fea0003800000 */
.L_x_21:
[----:B------:R-:W-:Y:S01]  /*1760*/  ULEA UR12, UR6, UR5, 0x9 ;  /* 0x00000005060c7291 */ /* 0x000fe2000f8e483f */
[----:B------:R-:W-:Y:S01]  /*1770*/  WARPGROUP.ARRIVE ;  /* 0x00000000000079c5 */ /* 0x000fe20000000000 */
[----:B------:R-:W-:Y:S01]  /*1780*/  ULEA UR13, UR6, UR4, 0xb ;  /* 0x00000004060d7291 */ /* 0x000fe2000f8e583f */
[----:B------:R-:W-:Y:S01]  /*1790*/  UMOV UR11, 0x40000040 ;  /* 0x40000040000b7882 */ /* 0x000fe20000000000 */
[----:B------:R-:W-:Y:S02]  /*17a0*/  UMOV UR9, 0x40000040 ;  /* 0x4000004000097882 */ /* 0x000fe40000000000 */
[----:B------:R-:W-:Y:S01]  /*17b0*/  UIADD3 UR14, UR13, 0x400, URZ ;  /* 0x000004000d0e7890 */ /* 0x000fe2000fffe03f */
[----:B------:R-:W-:Y:S02]  /*17c0*/  UMOV UR10, UR12 ;  /* 0x0000000c000a7c82 */ /* 0x000fe40008000000 */
[----:B------:R-:W-:Y:S02]  /*17d0*/  UMOV UR8, UR13 ;  /* 0x0000000d00087c82 */ /* 0x000fe40008000000 */
[----:B------:R-:W-:Y:S01]  /*17e0*/  HGMMA.64x64x16.F32 R56, gdesc[UR8], R56, gsb0 ;  /* 0x00e00000083879f0 */ /* 0x000fe20008000838 */
[----:B------:R-:W-:Y:S01]  /*17f0*/  UMOV UR9, 0x40000040 ;  /* 0x4000004000097882 */ /* 0x000fe20000000000 */
[----:B------:R-:W-:Y:S01]  /*1800*/  UMOV UR8, UR14 ;  /* 0x0000000e00087c82 */ /* 0x000fe20008000000 */
[----:B------:R-:W-:Y:S01]  /*1810*/  UIADD3 UR14, UR13, 0x402, URZ ;  /* 0x000004020d0e7890 */ /* 0x000fe2000fffe03f */
[----:B------:R-:W-:-:S02]  /*1820*/  WARPGROUP.DEPBAR.LE gsb0, 0x0 ;  /* 0x00008000000079c5 */ /* 0x000fc40000010000 */
        /* <DEDUP_REMOVED lines=42> */
[----:B------:R-:W-:Y:S01]  /*1ad0*/  BPT.TRAP 0x1 ;  /* 0x000000040000795c */ /* 0x000fe20000300000 */
.L_x_23:
[----:B------:R-:W-:Y:S01]  /*1ae0*/  ULEA UR8, UR7, UR15, 0x3 ;  /* 0x0000000f07087291 */ /* 0x000fe2000f8e183f */
[----:B------:R-:W-:-:S03]  /*1af0*/  ISETP.GT.U32.AND P1, PT, R19, 0x1, PT ;  /* 0x000000011300780c */ /* 0x000fc60003f24070 */
[----:B------:R-:W-:-:S04]  /*1b00*/  UIADD3 UR8, UR8, 0x18, URZ ;  /* 0x0000001808087890 */ /* 0x000fc8000fffe03f */
[----:B------:R-:W-:-:S09]  /*1b10*/  UPRMT UR8, URZ, 0x654, UR8 ;  /* 0x000006543f087896 */ /* 0x000fd20008000008 */
[----:B------:R-:W-:Y:S01]  /*1b20*/  SYNCS.ARRIVE.TRANS64.RED.A1T0 RZ, [UR8], RZ ;  /* 0x000000ffffff79a7 */ /* 0x000fe20008100408 */
[----:B------:R-:W-:Y:S05]  /*1b30*/  @P1 BRA `(.L_x_24) ;  /* 0x0000000000041947 */ /* 0x000fea0003800000 */
[----:B------:R-:W-:Y:S01]  /*1b40*/  BPT.TRAP 0x1 ;  /* 0x000000040000795c */ /* 0x000fe20000300000 */
.L_x_24:
[----:B------:R-:W-:Y:S01]  /*1b50*/  UIADD3 UR6, UR6, 0x1, URZ ;  /* 0x0000000106067890 */ /* 0x000fe2000fffe03f */
[C---:B------:R-:W-:Y:S01]  /*1b60*/  ISETP.GT.AND P1, PT, R0.reuse, 0x1, PT ;  /* 0x000000010000780c */ /* 0x040fe20003f24270 */
[----:B------:R-:W-:Y:S01]  /*1b70*/  UIADD3 UR7, UR7, 0x1, URZ ;  /* 0x0000000107077890 */ /* 0x000fe2000fffe03f */
[----:B------:R-:W-:Y:S01]  /*1b80*/  VIADD R0, R0, 0xffffffff ;  /* 0xffffffff00007836 */ /* 0x000fe20000000000 */
[----:B------:R-:W-:Y:S02]  /*1b90*/  UISETP.NE.AND UP0, UPT, UR6, 0x3, UPT ;  /* 0x000000030600788c */ /* 0x000fe4000bf05270 */
[----:B------:R-:W-:Y:S02]  /*1ba0*/  UISETP.NE.AND UP1, UPT, UR7, 0x3, UPT ;  /* 0x000000030700788c */ /* 0x000fe4000bf25270 */
[----:B------:R-:W-:Y:S02]  /*1bb0*/  USEL UR8, URZ, 0x1, UP0 ;  /* 0x000000013f087887 */ /* 0x000fe40008000000 */
[----:B------:R-:W-:-:S02]  /*1bc0*/  USEL UR6, UR6, URZ, UP0 ;  /* 0x0000003f06067287 */ /* 0x000fc40008000000 */
[----:B------:R-:W-:Y:S02]  /*1bd0*/  USEL UR7, UR7, URZ, UP1 ;  /* 0x0000003f07077287 */ /* 0x000fe40008800000 */
[----:B------:R-:W-:Y:S01]  /*1be0*/  LOP3.LUT R5, R5, UR8, RZ, 0x3c, !PT ;  /* 0x0000000805057c12 */ /* 0x000fe2000f8e3cff */
[----:B------:R-:W-:Y:S09]  /*1bf0*/  @P1 BRA `(.L_x_25) ;  /* 0xfffffff800a41947 */ /* 0x000ff2000383ffff */
.L_x_18:
[----:B------:R-:W2:Y:S02]  /*1c00*/  LDC R0, c[0x0][0x28c] ;  /* 0x0000a300ff007b82 */ /* 0x000ea40000000800 */
[----:B--2---:R-:W-:-:S13]  /*1c10*/  ISETP.GE.AND P1, PT, R0, 0x1, PT ;  /* 0x000000010000780c */ /* 0x004fda0003f26270 */
[----:B------:R-:W-:Y:S05]  /*1c20*/  @!P1 BRA `(.L_x_26) ;  /* 0x0000000000489947 */ /* 0x000fea0003800000 */
[----:B------:R-:W-:Y:S05]  /*1c30*/  @!P0 BRA `(.L_x_27) ;  /* 0x0000000000048947 */ /* 0x000fea0003800000 */
[----:B------:R-:W-:Y:S01]  /*1c40*/  BPT.TRAP 0x1 ;  /* 0x000000040000795c */ /* 0x000fe20000300000 */
.L_x_27:
[----:B------:R-:W2:Y:S01]  /*1c50*/  S2UR UR7, SR_CgaCtaId ;  /* 0x00000000000779c3 */ /* 0x000ea20000008800 */
[----:B------:R-:W-:Y:S01]  /*1c60*/  UISETP.LT.AND UP0, UPT, UR40, 0x1, UPT ;  /* 0x000000012800788c */ /* 0x000fe2000bf01270 */
[----:B------:R-:W-:-:S03]  /*1c70*/  ISETP.GT.U32.AND P0, PT, R19, 0x1, PT ;  /* 0x000000011300780c */ /* 0x000fc60003f04070 */
[----:B------:R-:W-:-:S04]  /*1c80*/  USEL UR6, UR40, 0x1, UP0 ;  /* 0x0000000128067887 */ /* 0x000fc80008000000 */
[----:B------:R-:W-:-:S04]  /*1c90*/  UIADD3 UR6, UR39, UR40, -UR6 ;  /* 0x0000002827067290 */ /* 0x000fc8000fffe806 */
[----:B------:R-:W-:-:S04]  /*1ca0*/  UIMAD.WIDE.U32 UR4, UR6, -0x55555555, URZ ;  /* 0xaaaaaaab060478a5 */ /* 0x000fc8000f8e003f */
[----:B------:R-:W-:-:S03]  /*1cb0*/  USHF.R.U32.HI UR4, URZ, 0x1, UR5 ;  /* 0x000000013f047899 */ /* 0x000fc60008011605 */
[----:B------:R-:W-:Y:S01]  /*1cc0*/  UMOV UR5, 0x400 ;  /* 0x0000040000057882 */ /* 0x000fe20000000000 */
[----:B------:R-:W-:Y:S02]  /*1cd0*/  UIMAD UR6, UR4, -0x3, UR6 ;  /* 0xfffffffd040678a4 */ /* 0x000fe4000f8e0206 */
[----:B--2---:R-:W-:-:S04]  /*1ce0*/  ULEA UR5, UR7, UR5, 0x18 ;  /* 0x0000000507057291 */ /* 0x004fc8000f8ec03f */
[----:B------:R-:W-:-:S04]  /*1cf0*/  ULEA UR6, UR6, UR5, 0x3 ;  /* 0x0000000506067291 */ /* 0x000fc8000f8e183f */
[----:B------:R-:W-:-:S04]  /*1d00*/  UIADD3 UR6, UR6, 0x18, URZ ;  /* 0x0000001806067890 */ /* 0x000fc8000fffe03f */
[----:B------:R-:W-:-:S09]  /*1d10*/  UPRMT UR6, URZ, 0x654, UR6 ;  /* 0x000006543f067896 */ /* 0x000fd20008000006 */
[----:B------:R-:W-:Y:S01]  /*1d20*/  SYNCS.ARRIVE.TRANS64.RED.A1T0 RZ, [UR6], RZ ;  /* 0x000000ffffff79a7 */ /* 0x000fe20008100406 */
[----:B------:R-:W-:Y:S05]  /*1d30*/  @P0 BRA `(.L_x_26) ;  /* 0x0000000000040947 */ /* 0x000fea0003800000 */
[----:B------:R-:W-:Y:S01]  /*1d40*/  BPT.TRAP 0x1 ;  /* 0x000000040000795c */ /* 0x000fe20000300000 */
.L_x_26:
[----:B------:R-:W2:Y:S01]  /*1d50*/  LDC R6, c[0x0][0x288] ;  /* 0x0000a200ff067b82 */ /* 0x000ea20000000800 */
[----:B01----:R-:W-:Y:S01]  /*1d60*/  LOP3.LUT R5, R18, 0x3, RZ, 0xc0, !PT ;  /* 0x0000000312057812 */ /* 0x003fe200078ec0ff */
[----:B------:R-:W-:Y:S01]  /*1d70*/  IMAD.SHL.U32 R11, R90, 0x40, RZ ;  /* 0x000000405a0b7824 */ /* 0x000fe200078e00ff */
[----:B------:R-:W-:Y:S01]  /*1d80*/  SHF.R.U32.HI R3, RZ, 0x2, R18 ;  /* 0x00000002ff037819 */ /* 0x000fe20000011612 */
[----:B------:R-:W-:Y:S01]  /*1d90*/  UIADD3 UR39, UR40, UR39, URZ ;  /* 0x0000002728277290 */ /* 0x000fe2000fffe03f */
[----:B------:R-:W-:Y:S01]  /*1da0*/  LOP3.LUT R4, R18, 0x60, RZ, 0xc0, !PT ;  /* 0x0000006012047812 */ /* 0x000fe200078ec0ff */
[----:B------:R-:W-:Y:S01]  /*1db0*/  ULDC UR7, c[0x0][0x284] ;  /* 0x0000a10000077ab9 */ /* 0x000fe20000000800 */
[----:B------:R-:W-:Y:S01]  /*1dc0*/  LOP3.LUT R0, R22, 0x1, RZ, 0xc0, !PT ;  /* 0x0000000116007812 */ /* 0x000fe200078ec0ff */
[----:B------:R-:W-:Y:S01]  /*1dd0*/  UISETP.GT.U32.AND UP0, UPT, UR39, 0x2, UPT ;  /* 0x000000022700788c */ /* 0x000fe2000bf04070 */
[----:B------:R-:W-:Y:S01]  /*1de0*/  LOP3.LUT R3, R3, 0x7, RZ, 0xc0, !PT ;  /* 0x0000000703037812 */ /* 0x000fe200078ec0ff */
[----:B------:R-:W-:Y:S01]  /*1df0*/  UISETP.GE.U32.AND UP1, UPT, UR40, 0x3, UPT ;  /* 0x000000032800788c */ /* 0x000fe2000bf26070 */
[----:B------:R-:W-:Y:S01]  /*1e00*/  SHF.R.U32.HI R4, RZ, 0x1, R4 ;  /* 0x00000001ff047819 */ /* 0x000fe20000011604 */
[----:B------:R-:W-:Y:S01]  /*1e10*/  IMAD.SHL.U32 R8, R0, 0x40, RZ ;  /* 0x0000004000087824 */ /* 0x000fe200078e00ff */
[----:B------:R-:W-:Y:S01]  /*1e20*/  UISETP.LT.U32.AND UP0, UPT, UR40, 0x3, UP0 ;  /* 0x000000032800788c */ /* 0x000fe20008701070 */
[----:B------:R-:W-:Y:S01]  /*1e30*/  SHF.R.S32.HI R21, RZ, 0x1f, R23 ;  /* 0x0000001fff157819 */ /* 0x000fe20000011417 */
[----:B------:R-:W-:Y:S01]  /*1e40*/  ULDC.64 UR8, c[0x0][0x5d0] ;  /* 0x0001740000087ab9 */ /* 0x000fe20000000a00 */
[--C-:B------:R-:W-:Y:S01]  /*1e50*/  IADD3 R7, RZ, -R4, -R3.reuse ;  /* 0x80000004ff077210 */ /* 0x100fe20007ffe803 */
[----:B------:R-:W-:Y:S01]  /*1e60*/  UIMAD.WIDE.U32 UR4, UR39, -0x55555555, URZ ;  /* 0xaaaaaaab270478a5 */ /* 0x000fe2000f8e003f */
[----:B------:R-:W-:Y:S01]  /*1e70*/  LOP3.LUT R3, R8, 0x40, R3, 0xe2, !PT ;  /* 0x0000004008037812 */ /* 0x000fe200078ee203 */
[----:B------:R-:W-:Y:S01]  /*1e80*/  USEL UR6, URZ, 0x1, !UP0 ;  /* 0x000000013f067887 */ /* 0x000fe2000c000000 */
[----:B------:R-:W-:Y:S01]  /*1e90*/  IMAD R8, R21, UR8, RZ ;  /* 0x0000000815087c24 */ /* 0x000fe2000f8e02ff */
[----:B------:R-:W-:Y:S01]  /*1ea0*/  USHF.R.U32.HI UR4, URZ, 0x1, UR5 ;  /* 0x000000013f047899 */ /* 0x000fe20008011605 */
[----:B------:R-:W-:Y:S01]  /*1eb0*/  IMAD R0, R0, -0x40, R7 ;  /* 0xffffffc000007824 */ /* 0x000fe200078e0207 */
[----:B------:R-:W-:Y:S01]  /*1ec0*/  ULOP3.LUT UR38, UR38, UR6, URZ, 0x3c, !UPT ;  /* 0x0000000626267292 */ /* 0x000fe2000f8e3c3f */
[----:B--2---:R-:W-:Y:S01]  /*1ed0*/  IMAD R10, R5, -0x2, R6 ;  /* 0xfffffffe050a7824 */ /* 0x004fe200078e0206 */
[----:B------:R-:W-:Y:S01]  /*1ee0*/  ISETP.GE.AND P0, PT, R11, R6, PT ;  /* 0x000000060b00720c */ /* 0x000fe20003f06270 */
[----:B------:R-:W-:Y:S01]  /*1ef0*/  IMAD.SHL.U32 R5, R94, 0x100, RZ ;  /* 0x000001005e057824 */ /* 0x000fe200078e00ff */
[----:B------:R-:W-:Y:S01]  /*1f00*/  UIMAD UR39, UR4, -0x3, UR39 ;  /* 0xfffffffd042778a4 */ /* 0x000fe2000f8e0227 */
[----:B------:R-:W-:Y:S01]  /*1f10*/  IMAD.SHL.U32 R6, R18, 0x2, RZ ;  /* 0x0000000212067824 */ /* 0x000fe200078e00ff */
[----:B------:R-:W-:Y:S01]  /*1f20*/  @UP1 ULOP3.LUT UR38, UR38, 0x1, UR4, 0x78, !UPT ;  /* 0x0000000126261892 */ /* 0x000fe2000f8e7804 */
[----:B------:R-:W-:Y:S01]  /*1f30*/  IMAD.WIDE R94, R94, 0x100, RZ ;  /* 0x000001005e5e7825 */ /* 0x000fe200078e02ff */
[----:B------:R-:W-:-:S02]  /*1f40*/  ISETP.GE.OR P0, PT, R5, UR7, P0 ;  /* 0x0000000705007c0c */ /* 0x000fc40008706670 */
[----:B------:R-:W-:Y:S01]  /*1f50*/  LOP3.LUT R6, R11, 0x6, R6, 0xf8, !PT ;  /* 0x000000060b067812 */ /* 0x000fe200078ef806 */
[----:B------:R-:W-:Y:S01]  /*1f60*/  IMAD R13, R23, UR9, R8 ;  /* 0x00000009170d7c24 */ /* 0x000fe2000f8e0208 */
[----:B------:R-:W-:Y:S01]  /*1f70*/  LOP3.LUT R113, R94, R3, R4, 0xfe, !PT ;  /* 0x000000035e717212 */ /* 0x000fe200078efe04 */
[----:B------:R-:W-:Y:S01]  /*1f80*/  IMAD.IADD R4, R10, 0x1, -R11 ;  /* 0x000000010a047824 */ /* 0x000fe200078e0a0b */
[----:B------:R-:W-:Y:S02]  /*1f90*/  SHF.R.S32.HI R7, RZ, 0x1f, R6 ;  /* 0x0000001fff077819 */ /* 0x000fe40000011406 */
[----:B------:R-:W-:Y:S01]  /*1fa0*/  IADD3 R3, -R5, UR7, R0 ;  /* 0x0000000705037c10 */ /* 0x000fe2000fffe100 */
[----:B------:R-:W-:Y:S02]  /*1fb0*/  IMAD.MOV.U32 R0, RZ, RZ, -0x1 ;  /* 0xffffffffff007424 */ /* 0x000fe400078e00ff */
[----:B------:R-:W-:-:S04]  /*1fc0*/  IMAD.WIDE.U32 R8, R23, UR8, R6 ;  /* 0x0000000817087c25 */ /* 0x000fc8000f8e0006 */
[----:B------:R-:W-:Y:S01]  /*1fd0*/  IMAD.IADD R9, R9, 0x1, R13 ;  /* 0x0000000109097824 */ /* 0x000fe200078e020d */
[----:B------:R-:W-:Y:S06]  /*1fe0*/  @P0 BRA `(.L_x_28) ;  /* 0x0000004c007c0947 */ /* 0x000fec0003800000 */
[----:B------:R-:W0:Y:S01]  /*1ff0*/  LDC.64 R12, c[0x0][0x5c8] ;  /* 0x00017200ff0c7b82 */ /* 0x000e220000000a00 */
[----:B-----5:R-:W-:Y:S01]  /*2000*/  FSETP.NEU.AND P1, PT, R89, RZ, PT ;  /* 0x000000ff5900720b */ /* 0x020fe20003f2d000 */
[----:B------:R-:W-:Y:S01]  /*2010*/  BSSY B0, `(.L_x_28) ;  /* 0x00004dc000007945 */ /* 0x000fe20003800000 */
[----:B------:R-:W-:-:S04]  /*2020*/  ISETP.GT.AND P6, PT, R4, RZ, PT ;  /* 0x000000ff0400720c */ /* 0x000fc80003fc4270 */
[----:B------:R-:W-:Y:S01]  /*2030*/  ISETP.GT.AND P0, PT, R3, RZ, P6 ;  /* 0x000000ff0300720c */ /* 0x000fe20003704270 */
[-C--:B0-----:R-:W-:Y:S02]  /*2040*/  IMAD R10, R95, R12.reuse, RZ ;  /* 0x0000000c5f0a7224 */ /* 0x081fe400078e02ff */
[----:B------:R-:W-:-:S04]  /*2050*/  IMAD.WIDE.U32 R104, R113, R12, R8 ;  /* 0x0000000c71687225 */ /* 0x000fc800078e0008 */
[----:B------:R-:W-:-:S04]  /*2060*/  IMAD R5, R113, R13, R10 ;  /* 0x0000000d71057224 */ /* 0x000fc800078e020a */
[----:B------:R-:W-:Y:S01]  /*2070*/  IMAD.IADD R93, R105, 0x1, R5 ;  /* 0x00000001695d7824 */ /* 0x000fe200078e0205 */
[----:B------:R-:W-:Y:S06]  /*2080*/  @!P1 BRA `(.L_x_29) ;  /* 0x0000003400789947 */ /* 0x000fec0003800000 */
[----:B------:R-:W0:Y:S01]  /*2090*/  LDC.64 R14, c[0x0][0x5b8] ;  /* 0x00016e00ff0e7b82 */ /* 0x000e220000000a00 */
[----:B------:R-:W-:-:S07]  /*20a0*/  ULDC.64 UR4, c[0x0][0x5c0] ;  /* 0x0001700000047ab9 */ /* 0x000fce0000000a00 */
[----:B------:R-:W1:Y:S08]  /*20b0*/  LDC.64 R96, c[0x0][0x5b0] ;  /* 0x00016c00ff607b82 */ /* 0x000e700000000a00 */
[----:B------:R-:W2:Y:S01]  /*20c0*/  LDC.64 R10, c[0x0][0x5a8] ;  /* 0x00016a00ff0a7b82 */ /* 0x000ea20000000a00 */
[-C--:B0-----:R-:W-:Y:S02]  /*20d0*/  IMAD R8, R21, R14.reuse, RZ ;  /* 0x0000000e15087224 */ /* 0x081fe400078e02ff */
[----:B------:R-:W-:-:S04]  /*20e0*/  IMAD.WIDE.U32 R20, R23, R14, R6 ;  /* 0x0000000e17147225 */ /* 0x000fc800078e0006 */
[----:B------:R-:W-:Y:S01]  /*20f0*/  IMAD R103, R23, R15, R8 ;  /* 0x0000000f17677224 */ /* 0x000fe200078e0208 */
[----:B------:R-:W-:Y:S01]  /*2100*/  MOV R90, R20 ;  /* 0x00000014005a7202 */ /* 0x000fe20000000f00 */
[-C--:B-1----:R-:W-:Y:S02]  /*2110*/  IMAD R8, R95, R96.reuse, RZ ;  /* 0x000000605f087224 */ /* 0x082fe400078e02ff */
[----:B------:R-:W-:Y:S02]  /*2120*/  IMAD.IADD R91, R21, 0x1, R103 ;  /* 0x00000001155b7824 */ /* 0x000fe400078e0267 */
[C---:B------:R-:W-:Y:S02]  /*2130*/  IMAD R109, R113.reuse, R97, R8 ;  /* 0x00000061716d7224 */ /* 0x040fe400078e0208 */
[----:B------:R-:W-:-:S04]  /*2140*/  IMAD.WIDE.U32 R8, R113, R96, R90 ;  /* 0x0000006071087225 */ /* 0x000fc800078e005a */
[----:B------:R-:W-:Y:S01]  /*2150*/  IMAD.IADD R5, R9, 0x1, R109 ;  /* 0x0000000109057824 */ /* 0x000fe200078e026d */
[----:B--2---:R-:W-:-:S04]  /*2160*/  LEA R98, P1, R8, R10, 0x1 ;  /* 0x0000000a08627211 */ /* 0x004fc800078208ff */
[----:B------:R-:W-:-:S05]  /*2170*/  LEA.HI.X R99, R8, R11, R5, 0x1, P1 ;  /* 0x0000000b08637211 */ /* 0x000fca00008f0c05 */
[----:B------:R-:W2:Y:S01]  /*2180*/  @P0 LDG.E.LTC128B.U16 R5, desc[UR36][R98.64] ;  /* 0x0000002462050981 */ /* 0x000ea2000c1e1520 */
[----:B------:R-:W-:Y:S01]  /*2190*/  ISETP.GT.AND P4, PT, R4, 0x1, PT ;  /* 0x000000010400780c */ /* 0x000fe20003f84270 */
[----:B------:R-:W-:Y:S01]  /*21a0*/  IMAD.WIDE.U32 R8, R113, R96, R6 ;  /* 0x0000006071087225 */ /* 0x000fe200078e0006 */
[----:B------:R-:W-:Y:S02]  /*21b0*/  BSSY B1, `(.L_x_30) ;  /* 0x0000013000017945 */ /* 0x000fe40003800000 */
[----:B------:R-:W-:Y:S01]  /*21c0*/  P2R R107, PR, RZ, 0x10 ;  /* 0x00000010ff6b7803 */ /* 0x000fe20000000000 */
[----:B------:R-:W-:Y:S02]  /*21d0*/  IMAD.IADD R9, R109, 0x1, R9 ;  /* 0x000000016d097824 */ /* 0x000fe400078e0209 */
[----:B------:R-:W-:-:S04]  /*21e0*/  IMAD.WIDE.U32 R100, R23, R14, R8 ;  /* 0x0000000e17647225 */ /* 0x000fc800078e0008 */
[----:B------:R-:W-:Y:S01]  /*21f0*/  IMAD.IADD R9, R103, 0x1, R101 ;  /* 0x0000000167097824 */ /* 0x000fe200078e0265 */
[----:B------:R-:W-:Y:S02]  /*2200*/  LEA R8, P2, R100, R10, 0x1 ;  /* 0x0000000a64087211 */ /* 0x000fe400078408ff */
[----:B------:R-:W-:Y:S02]  /*2210*/  SHF.L.U64.HI R101, R96, 0x3, R97 ;  /* 0x0000000360657819 */ /* 0x000fe40000010261 */
[----:B------:R-:W-:Y:S01]  /*2220*/  LEA.HI.X R9, R100, R11, R9, 0x1, P2 ;  /* 0x0000000b64097211 */ /* 0x000fe200010f0c09 */
[----:B------:R-:W-:Y:S02]  /*2230*/  IMAD.SHL.U32 R100, R96, 0x8, RZ ;  /* 0x0000000860647824 */ /* 0x000fe400078e00ff */
[----:B--2---:R-:W-:-:S05]  /*2240*/  HADD2.F32 R92, -RZ, R5.H0_H0 ;  /* 0x20000005ff5c7230 */ /* 0x004fca0000004100 */
[----:B------:R-:W-:Y:S01]  /*2250*/  FMUL R15, R92, R89 ;  /* 0x000000595c0f7220 */ /* 0x000fe20000400000 */
[----:B------:R-:W-:-:S03]  /*2260*/  LEA R92, P1, R104, UR4, 0x1 ;  /* 0x00000004685c7c11 */ /* 0x000fc6000f8208ff */
[----:B------:R-:W-:Y:S01]  /*2270*/  FFMA R15, R56, R88, R15 ;  /* 0x00000058380f7223 */ /* 0x000fe2000000000f */
[----:B------:R-:W-:Y:S02]  /*2280*/  LEA.HI.X R93, R104, UR5, R93, 0x1, P1 ;  /* 0x00000005685d7c11 */ /* 0x000fe400088f0c5d */
[----:B------:R-:W-:Y:S02]  /*2290*/  ISETP.GT.AND P1, PT, R3, RZ, P4 ;  /* 0x000000ff0300720c */ /* 0x000fe40002724270 */
[----:B------:R-:W-:-:S05]  /*22a0*/  F2FP.F16.F32.PACK_AB R15, RZ, R15 ;  /* 0x0000000fff0f723e */ /* 0x000fca00000000ff */
[----:B------:R0:W-:Y:S06]  /*22b0*/  @P0 STG.E.U16 desc[UR36][R92.64], R15 ;  /* 0x0000000f5c000986 */ /* 0x0001ec000c101524 */
[----:B------:R-:W-:Y:S05]  /*22c0*/  @!P1 BRA `(.L_x_31) ;  /* 0x0000000000049947 */ /* 0x000fea0003800000 */
[----:B------:R1:W5:Y:S02]  /*22d0*/  LDG.E.LTC128B.U16 R5, desc[UR36][R8.64+0x2] ;  /* 0x0000022408057981 */ /* 0x000364000c1e1520 */
.L_x_31:
[----:B------:R-:W-:Y:S05]  /*22e0*/  BSYNC B1 ;  /* 0x0000000000017941 */ /* 0x000fea0003800000 */
.L_x_30:
[----:B-----5:R-:W-:Y:S01]  /*22f0*/  HADD2.F32 R56, -RZ, R5.H0_H0 ;  /* 0x20000005ff387230 */ /* 0x020fe20000004100 */
[----:B------:R-:W-:Y:S01]  /*2300*/  ISETP.GT.AND P0, PT, R3, 0x8, P6 ;  /* 0x000000080300780c */ /* 0x000fe20003704270 */
[----:B------:R-:W-:-:S04]  /*2310*/  IMAD.WIDE.U32 R104, R113, R96, R100 ;  /* 0x0000006071687225 */ /* 0x000fc800078e0064 */
[----:B------:R-:W-:Y:S01]  /*2320*/  FMUL R56, R56, R89 ;  /* 0x0000005938387220 */ /* 0x000fe20000400000 */
[----:B------:R-:W-:Y:S01]  /*2330*/  IMAD.IADD R109, R109, 0x1, R105 ;  /* 0x000000016d6d7824 */ /* 0x000fe200078e0269 */
[----:B0-----:R-:W-:Y:S02]  /*2340*/  IADD3 R15, P2, R20, R104, RZ ;  /* 0x00000068140f7210 */ /* 0x001fe40007f5e0ff */
[----:B------:R-:W-:-:S03]  /*2350*/  FFMA R57, R57, R88, R56 ;  /* 0x0000005839397223 */ /* 0x000fc60000000038 */
[----:B------:R-:W-:Y:S01]  /*2360*/  IMAD.X R98, R109, 0x1, R91, P2 ;  /* 0x000000016d627824 */ /* 0x000fe200010e065b */
[C---:B------:R-:W-:Y:S02]  /*2370*/  LEA R56, P2, R15.reuse, R10, 0x1 ;  /* 0x0000000a0f387211 */ /* 0x040fe400078408ff */
[----:B------:R-:W-:Y:S02]  /*2380*/  F2FP.F16.F32.PACK_AB R99, RZ, R57 ;  /* 0x00000039ff63723e */ /* 0x000fe400000000ff */
[----:B------:R-:W-:Y:S02]  /*2390*/  LEA.HI.X R57, R15, R11, R98, 0x1, P2 ;  /* 0x0000000b0f397211 */ /* 0x000fe400010f0c62 */
[----:B------:R-:W-:Y:S01]  /*23a0*/  PRMT R15, R5, 0x7610, R15 ;  /* 0x00007610050f7816 */ /* 0x000fe2000000000f */
[----:B------:R0:W-:Y:S05]  /*23b0*/  @P1 STG.E.U16 desc[UR36][R92.64+0x2], R99 ;  /* 0x000002635c001986 */ /* 0x0001ea000c101524 */
[----:B------:R2:W3:Y:S01]  /*23c0*/  @P0 LDG.E.LTC128B.U16 R15, desc[UR36][R56.64] ;  /* 0x00000024380f0981 */ /* 0x0004e2000c1e1520 */
[----:B------:R-:W-:Y:S01]  /*23d0*/  IADD3 R104, P1, R6, R104, RZ ;  /* 0x0000006806687210 */ /* 0x000fe20007f3e0ff */
[----:B------:R-:W-:Y:S01]  /*23e0*/  BSSY B1, `(.L_x_32) ;  /* 0x0000012000017945 */ /* 0x000fe20003800000 */
[----:B------:R-:W-:-:S03]  /*23f0*/  SHF.L.U64.HI R111, R12, 0x4, R13 ;  /* 0x000000040c6f7819 */ /* 0x000fc6000001020d */
[----:B------:R-:W-:Y:S01]  /*2400*/  IMAD.X R105, R7, 0x1, R109, P1 ;  /* 0x0000000107697824 */ /* 0x000fe200008e066d */
[----:B------:R-:W-:Y:S01]  /*2410*/  ISETP.GT.AND P1, PT, R3, 0x8, P4 ;  /* 0x000000080300780c */ /* 0x000fe20002724270 */
[----:B------:R-:W-:Y:S02]  /*2420*/  IMAD.SHL.U32 R109, R12, 0x10, RZ ;  /* 0x000000100c6d7824 */ /* 0x000fe400078e00ff */
[----:B------:R-:W-:-:S03]  /*2430*/  IMAD.WIDE.U32 R104, R23, R14, R104 ;  /* 0x0000000e17687225 */ /* 0x000fc600078e0068 */
[----:B--2---:R-:W-:Y:S01]  /*2440*/  LEA R56, P3, R104, R10, 0x1 ;  /* 0x0000000a68387211 */ /* 0x004fe200078608ff */
[----:B---3--:R-:W-:-:S05]  /*2450*/  HADD2.F32 R98, -RZ, R15.H0_H0 ;  /* 0x2000000fff627230 */ /* 0x008fca0000004100 */
[----:B------:R-:W-:Y:S01]  /*2460*/  FMUL R5, R98, R89 ;  /* 0x0000005962057220 */ /* 0x000fe20000400000 */
[----:B------:R-:W-:-:S03]  /*2470*/  IADD3 R98, P2, R109, R92, RZ ;  /* 0x0000005c6d627210 */ /* 0x000fc60007f5e0ff */
[----:B------:R-:W-:Y:S01]  /*2480*/  FFMA R5, R58, R88, R5 ;  /* 0x000000583a057223 */ /* 0x000fe20000000005 */
[----:B------:R-:W-:Y:S02]  /*2490*/  IMAD.IADD R58, R103, 0x1, R105 ;  /* 0x00000001673a7824 */ /* 0x000fe400078e0269 */
[----:B0-----:R-:W-:Y:S02]  /*24a0*/  IMAD.X R99, R111, 0x1, R93, P2 ;  /* 0x000000016f637824 */ /* 0x001fe400010e065d */
[----:B------:R-:W-:Y:S02]  /*24b0*/  F2FP.F16.F32.PACK_AB R5, RZ, R5 ;  /* 0x00000005ff05723e */ /* 0x000fe400000000ff */
[----:B------:R-:W-:-:S03]  /*24c0*/  LEA.HI.X R57, R104, R11, R58, 0x1, P3 ;  /* 0x0000000b68397211 */ /* 0x000fc600018f0c3a */
[----:B------:R0:W-:Y:S01]  /*24d0*/  @P0 STG.E.U16 desc[UR36][R98.64], R5 ;  /* 0x0000000562000986 */ /* 0x0001e2000c101524 */
[----:B------:R-:W-:Y:S05]  /*24e0*/  @!P1 BRA `(.L_x_33) ;  /* 0x0000000000049947 */ /* 0x000fea0003800000 */
[----:B------:R2:W5:Y:S02]  /*24f0*/  LDG.E.LTC128B.U16 R15, desc[UR36][R56.64+0x2] ;  /* 0x00000224380f7981 */ /* 0x000564000c1e1520 */
.L_x_33:
[----:B------:R-:W-:Y:S05]  /*2500*/  BSYNC B1 ;  /* 0x0000000000017941 */ /* 0x000fea0003800000 */
.L_x_32:
[----:B-----5:R-:W-:Y:S01]  /*2510*/  HADD2.F32 R58, -RZ, R15.H0_H0 ;  /* 0x2000000fff3a7230 */ /* 0x020fe20000004100 */
[----:B------:R-:W-:Y:S01]  /*2520*/  ISETP.GT.AND P4, PT, R4, 0x8, PT ;  /* 0x000000080400780c */ /* 0x000fe20003f84270 */
[----:B------:R-:W-:Y:S01]  /*2530*/  BSSY B1, `(.L_x_34) ;  /* 0x000000d000017945 */ /* 0x000fe20003800000 */
[----:B------:R-:W-:Y:S02]  /*2540*/  PRMT R104, R15, 0x7610, R104 ;  /* 0x000076100f687816 */ /* 0x000fe40000000068 */
[----:B------:R-:W-:Y:S01]  /*2550*/  FMUL R58, R58, R89 ;  /* 0x000000593a3a7220 */ /* 0x000fe20000400000 */
[----:B------:R-:W-:Y:S02]  /*2560*/  ISETP.GT.AND P0, PT, R3, RZ, P4 ;  /* 0x000000ff0300720c */ /* 0x000fe40002704270 */
[----:B------:R-:W-:Y:S01]  /*2570*/  P2R R108, PR, RZ, 0x10 ;  /* 0x00000010ff6c7803 */ /* 0x000fe20000000000 */
[----:B------:R-:W-:Y:S01]  /*2580*/  FFMA R58, R59, R88, R58 ;  /* 0x000000583b3a7223 */ /* 0x000fe2000000003a */
[----:B------:R-:W-:-:S04]  /*2590*/  IMAD.MOV.U32 R59, RZ, RZ, R99 ;  /* 0x000000ffff3b7224 */ /* 0x000fc800078e0063 */
[----:B------:R-:W-:-:S04]  /*25a0*/  F2FP.F16.F32.PACK_AB R58, RZ, R58 ;  /* 0x0000003aff3a723e */ /* 0x000fc800000000ff */
[----:B0-----:R-:W-:Y:S01]  /*25b0*/  PRMT R5, R58, 0x7610, R5 ;  /* 0x000076103a057816 */ /* 0x001fe20000000005 */
[----:B------:R-:W-:-:S05]  /*25c0*/  IMAD.MOV.U32 R58, RZ, RZ, R98 ;  /* 0x000000ffff3a7224 */ /* 0x000fca00078e0062 */
[----:B------:R0:W-:Y:S01]  /*25d0*/  @P1 STG.E.U16 desc[UR36][R58.64+0x2], R5 ;  /* 0x000002053a001986 */ /* 0x0001e2000c101524 */
[----:B------:R-:W-:Y:S05]  /*25e0*/  @!P0 BRA `(.L_x_35) ;  /* 0x0000000000048947 */ /* 0x000fea0003800000 */
[----:B------:R3:W5:Y:S02]  /*25f0*/  LDG.E.LTC128B.U16 R104, desc[UR36][R8.64+0x10] ;  /* 0x0000102408687981 */ /* 0x000764000c1e1520 */
.L_x_35:
[----:B------:R-:W-:Y:S05]  /*2600*/  BSYNC B1 ;  /* 0x0000000000017941 */ /* 0x000fea0003800000 */
.L_x_34:
[----:B-----5:R-:W-:Y:S01]  /*2610*/  HADD2.F32 R106, -RZ, R104.H0_H0 ;  /* 0x20000068ff6a7230 */ /* 0x020fe20000004100 */
[C---:B------:R-:W-:Y:S01]  /*2620*/  SHF.L.U64.HI R15, R12.reuse, 0x8, R13 ;  /* 0x000000080c0f7819 */ /* 0x040fe2000001020d */
[----:B0-----:R-:W-:Y:S01]  /*2630*/  IMAD.SHL.U32 R5, R12, 0x100, RZ ;  /* 0x000001000c057824 */ /* 0x001fe200078e00ff */
[----:B------:R-:W-:Y:S01]  /*2640*/  ISETP.GT.AND P3, PT, R4, 0x9, PT ;  /* 0x000000090400780c */ /* 0x000fe20003f64270 */
[----:B------:R-:W-:Y:S01]  /*2650*/  BSSY B1, `(.L_x_36) ;  /* 0x000000b000017945 */ /* 0x000fe20003800000 */
[----:B------:R-:W-:Y:S02]  /*2660*/  FMUL R105, R106, R89 ;  /* 0x000000596a697220 */ /* 0x000fe40000400000 */
[----:B------:R-:W-:Y:S02]  /*2670*/  IADD3 R12, P1, P2, R5, R92, R109 ;  /* 0x0000005c050c7210 */ /* 0x000fe40007a3e06d */
[----:B------:R-:W-:Y:S02]  /*2680*/  FFMA R105, R60, R88, R105 ;  /* 0x000000583c697223 */ /* 0x000fe40000000069 */
[----:B------:R-:W-:-:S02]  /*2690*/  IADD3.X R13, R15, R93, R111, P1, P2 ;  /* 0x0000005d0f0d7210 */ /* 0x000fc40000fe446f */
[----:B------:R-:W-:Y:S02]  /*26a0*/  ISETP.GT.AND P1, PT, R3, RZ, P3 ;  /* 0x000000ff0300720c */ /* 0x000fe40001f24270 */
[----:B------:R-:W-:Y:S02]  /*26b0*/  F2FP.F16.F32.PACK_AB R60, RZ, R105 ;  /* 0x00000069ff3c723e */ /* 0x000fe400000000ff */
[----:B------:R-:W-:-:S03]  /*26c0*/  P2R R105, PR, RZ, 0x8 ;  /* 0x00000008ff697803 */ /* 0x000fc60000000000 */
[----:B------:R0:W-:Y:S06]  /*26d0*/  @P0 STG.E.U16 desc[UR36][R92.64+0x10], R60 ;  /* 0x0000103c5c000986 */ /* 0x0001ec000c101524 */
[----:B------:R-:W-:Y:S05]  /*26e0*/  @!P1 BRA `(.L_x_37) ;  /* 0x0000000000049947 */ /* 0x000fea0003800000 */
[----:B------:R4:W5:Y:S02]  /*26f0*/  LDG.E.LTC128B.U16 R104, desc[UR36][R8.64+0x12] ;  /* 0x0000122408687981 */ /* 0x000964000c1e1520 */
.L_x_37:
[----:B------:R-:W-:Y:S05]  /*2700*/  BSYNC B1 ;  /* 0x0000000000017941 */ /* 0x000fea0003800000 */
.L_x_36:
[----:B0----5:R-:W-:Y:S01]  /*2710*/  HADD2.F32 R60, -RZ, R104.H0_H0 ;  /* 0x20000068ff3c7230 */ /* 0x021fe20000004100 */
[----:B------:R-:W-:Y:S01]  /*2720*/  ISETP.GT.AND P0, PT, R3, 0x8, P4 ;  /* 0x000000080300780c */ /* 0x000fe20002704270 */
[----:B------:R-:W-:Y:S03]  /*2730*/  BSSY B1, `(.L_x_38) ;  /* 0x000000a000017945 */ /* 0x000fe60003800000 */
[----:B------:R-:W-:-:S04]  /*2740*/  FMUL R60, R60, R89 ;  /* 0x000000593c3c7220 */ /* 0x000fc80000400000 */
[----:B------:R-:W-:Y:S01]  /*2750*/  FFMA R60, R61, R88, R60 ;  /* 0x000000583d3c7223 */ /* 0x000fe2000000003c */
[----:B------:R-:W-:-:S04]  /*2760*/  @P1 IMAD.MOV.U32 R61, RZ, RZ, R93 ;  /* 0x000000ffff3d1224 */ /* 0x000fc800078e005d */
[----:B------:R-:W-:-:S04]  /*2770*/  F2FP.F16.F32.PACK_AB R60, RZ, R60 ;  /* 0x0000003cff3c723e */ /* 0x000fc800000000ff */
[----:B------:R-:W-:Y:S01]  /*2780*/  PRMT R106, R60, 0x7610, R106 ;  /* 0x000076103c6a7816 */ /* 0x000fe2000000006a */
[----:B------:R-:W-:-:S05]  /*2790*/  @P1 IMAD.MOV.U32 R60, RZ, RZ, R92 ;  /* 0x000000ffff3c1224 */ /* 0x000fca00078e005c */
[----:B------:R0:W-:Y:S01]  /*27a0*/  @P1 STG.E.U16 desc[UR36][R60.64+0x12], R106 ;  /* 0x0000126a3c001986 */ /* 0x0001e2000c101524 */
[----:B------:R-:W-:Y:S05]  /*27b0*/  @!P0 BRA `(.L_x_39) ;  /* 0x0000000000048947 */ /* 0x000fea0003800000 */
[----:B------:R0:W5:Y:S02]  /*27c0*/  LDG.E.LTC128B.U16 R104, desc[UR36][R56.64+0x10] ;  /* 0x0000102438687981 */ /* 0x000164000c1e1520 */
.L_x_39:
[----:B------:R-:W-:Y:S05]  /*27d0*/  BSYNC B1 ;  /* 0x0000000000017941 */ /* 0x000fea0003800000 */
.L_x_38:
[----:B0----5:R-:W-:Y:S01]  /*27e0*/  HADD2.F32 R60, -RZ, R104.H0_H0 ;  /* 0x20000068ff3c7230 */ /* 0x021fe20000004100 */
[----:B------:R-:W-:Y:S01]  /*27f0*/  ISETP.GT.AND P1, PT, R3, 0x8, P3 ;  /* 0x000000080300780c */ /* 0x000fe20001f24270 */
[----:B------:R-:W-:Y:S03]  /*2800*/  BSSY B1, `(.L_x_40) ;  /* 0x0000007000017945 */ /* 0x000fe60003800000 */
[----:B------:R-:W-:-:S04]  /*2810*/  FMUL R61, R60, R89 ;  /* 0x000000593c3d7220 */ /* 0x000fc80000400000 */
[----:B------:R-:W-:-:S05]  /*2820*/  FFMA R61, R62, R88, R61 ;  /* 0x000000583e3d7223 */ /* 0x000fca000000003d */
[----:B------:R-:W-:-:S05]  /*2830*/  F2FP.F16.F32.PACK_AB R61, RZ, R61 ;  /* 0x0000003dff3d723e */ /* 0x000fca00000000ff */
[----:B------:R0:W-:Y:S01]  /*2840*/  @P0 STG.E.U16 desc[UR36][R58.64+0x10], R61 ;  /* 0x0000103d3a000986 */ /* 0x0001e2000c101524 */
[----:B------:R-:W-:Y:S05]  /*2850*/  @!P1 BRA `(.L_x_41) ;  /* 0x0000000000049947 */ /* 0x000fea0003800000 */
[----:B------:R0:W5:Y:S02]  /*2860*/  LDG.E.LTC128B.U16 R104, desc[UR36][R56.64+0x12] ;  /* 0x0000122438687981 */ /* 0x000164000c1e1520 */
.L_x_41:
[----:B------:R-:W-:Y:S05]  /*2870*/  BSYNC B1 ;  /* 0x0000000000017941 */ /* 0x000fea0003800000 */
.L_x_40:
[----:B-----5:R-:W-:Y:S01]  /*2880*/  HADD2.F32 R60, -RZ, R104.H0_H0 ;  /* 0x20000068ff3c7230 */ /* 0x020fe20000004100 */
[----:B------:R-:W-:Y:S01]  /*2890*/  IADD3 R113, P0, R113, 0x80, RZ ;  /* 0x0000008071717810 */ /* 0x000fe20007f1e0ff */
[----:B------:R-:W-:Y:S01]  /*28a0*/  BSSY B1, `(.L_x_42) ;  /* 0x000000b000017945 */ /* 0x000fe20003800000 */
[----:B------:R-:W-:Y:S02]  /*28b0*/  ISETP.GT.AND P2, PT, R4, 0x10, PT ;  /* 0x000000100400780c */ /* 0x000fe40003f44270 */
[----:B------:R-:W-:Y:S01]  /*28c0*/  FMUL R60, R60, R89 ;  /* 0x000000593c3c7220 */ /* 0x000fe20000400000 */
[----:B------:R-:W-:Y:S01]  /*28d0*/  IMAD.X R95, RZ, RZ, R95, P0 ;  /* 0x000000ffff5f7224 */ /* 0x000fe200000e065f */
[----:B------:R-:W-:Y:S02]  /*28e0*/  ISETP.GT.AND P0, PT, R3, RZ, P2 ;  /* 0x000000ff0300720c */ /* 0x000fe40001704270 */
[----:B------:R-:W-:Y:S01]  /*28f0*/  FFMA R60, R63, R88, R60 ;  /* 0x000000583f3c7223 */ /* 0x000fe2000000003c */
[----:B------:R-:W-:-:S04]  /*2900*/  P2R R106, PR, RZ, 0x4 ;  /* 0x00000004ff6a7803 */ /* 0x000fc80000000000 */
[----:B------:R-:W-:-:S05]  /*2910*/  F2FP.F16.F32.PACK_AB R60, RZ, R60 ;  /* 0x0000003cff3c723e */ /* 0x000fca00000000ff */
[----:B------:R0:W-:Y:S01]  /*2920*/  @P1 STG.E.U16 desc[UR36][R58.64+0x12], R60 ;  /* 0x0000123c3a001986 */ /* 0x0001e2000c101524 */
[----:B------:R-:W-:Y:S05]  /*2930*/  @!P0 BRA `(.L_x_43) ;  /* 0x0000000000048947 */ /* 0x000fea0003800000 */
[----:B------:R0:W5:Y:S02]  /*2940*/  LDG.E.LTC128B.U16 R104, desc[UR36][R8.64+0x20] ;  /* 0x0000202408687981 */ /* 0x000164000c1e1520 */
.L_x_43:
[----:B------:R-:W-:Y:S05]  /*2950*/  BSYNC B1 ;  /* 0x0000000000017941 */ /* 0x000fea0003800000 */
.L_x_42:
[----:B0----5:R-:W-:Y:S01]  /*2960*/  HADD2.F32 R60, -RZ, R104.H0_H0 ;  /* 0x20000068ff3c7230 */ /* 0x021fe20000004100 */
[----:B------:R-:W-:Y:S01]  /*2970*/  ISETP.GT.AND P1, PT, R4, 0x11, PT ;  /* 0x000000110400780c */ /* 0x000fe20003f24270 */
[-C--:B------:R-:W-:Y:S01]  /*2980*/  IMAD.WIDE.U32 R62, R113, R96.reuse, R6 ;  /* 0x00000060713e7225 */ /* 0x080fe200078e0006 */
[----:B------:R-:W-:Y:S03]  /*2990*/  BSSY B1, `(.L_x_44) ;  /* 0x0000021000017945 */ /* 0x000fe60003800000 */
[----:B------:R-:W-:Y:S01]  /*29a0*/  FMUL R21, R60, R89 ;  /* 0x000000593c157220 */ /* 0x000fe20000400000 */
[----:B------:R-:W-:-:S03]  /*29b0*/  IMAD R60, R95, R96, RZ ;  /* 0x000000605f3c7224 */ /* 0x000fc600078e02ff */
[----:B------:R-:W-:Y:S01]  /*29c0*/  FFMA R21, R64, R88, R21 ;  /* 0x0000005840157223 */ /* 0x000fe20000000015 */
[C---:B------:R-:W-:Y:S02]  /*29d0*/  IMAD R109, R113.reuse, R97, R60 ;  /* 0x00000061716d7224 */ /* 0x040fe400078e023c */
[----:B------:R-:W-:Y:S02]  /*29e0*/  IMAD.WIDE.U32 R60, R113, R96, R90 ;  /* 0x00000060713c7225 */ /* 0x000fe400078e005a */
[----:B------:R-:W-:Y:S02]  /*29f0*/  F2FP.F16.F32.PACK_AB R21, RZ, R21 ;  /* 0x00000015ff15723e */ /* 0x000fe400000000ff */
[----:B------:R-:W-:Y:S02]  /*2a00*/  IMAD.IADD R63, R109, 0x1, R63 ;  /* 0x000000016d3f7824 */ /* 0x000fe400078e023f */
[----:B------:R-:W-:Y:S01]  /*2a10*/  PRMT R95, R21, 0x7610, R95 ;  /* 0x00007610155f7816 */ /* 0x000fe2000000005f */
[----:B------:R-:W-:-:S02]  /*2a20*/  IMAD.IADD R21, R61, 0x1, R109 ;  /* 0x000000013d157824 */ /* 0x000fc400078e026d */
[----:B------:R-:W-:Y:S02]  /*2a30*/  IMAD.WIDE.U32 R96, R113, R96, R100 ;  /* 0x0000006071607225 */ /* 0x000fe400078e0064 */
[----:B------:R0:W-:Y:S02]  /*2a40*/  @P0 STG.E.U16 desc[UR36][R92.64+0x20], R95 ;  /* 0x0000205f5c000986 */ /* 0x0001e4000c101524 */
[----:B------:R-:W-:Y:S02]  /*2a50*/  IMAD.IADD R109, R109, 0x1, R97 ;  /* 0x000000016d6d7824 */ /* 0x000fe400078e0261 */
[----:B0-----:R-:W-:Y:S01]  /*2a60*/  IMAD.WIDE.U32 R94, R23, R14, R62 ;  /* 0x0000000e175e7225 */ /* 0x001fe200078e003e */
[----:B------:R-:W-:-:S04]  /*2a70*/  LEA R62, P0, R60, R10, 0x1 ;  /* 0x0000000a3c3e7211 */ /* 0x000fc800078008ff */
[----:B------:R-:W-:Y:S01]  /*2a80*/  LEA.HI.X R63, R60, R11, R21, 0x1, P0 ;  /* 0x0000000b3c3f7211 */ /* 0x000fe200000f0c15 */
[----:B------:R-:W-:Y:S01]  /*2a90*/  IMAD.IADD R21, R103, 0x1, R95 ;  /* 0x0000000167157824 */ /* 0x000fe200078e025f */
[----:B------:R-:W-:-:S04]  /*2aa0*/  LEA R60, P0, R94, R10, 0x1 ;  /* 0x0000000a5e3c7211 */ /* 0x000fc800078008ff */
[----:B------:R-:W-:Y:S02]  /*2ab0*/  LEA.HI.X R61, R94, R11, R21, 0x1, P0 ;  /* 0x0000000b5e3d7211 */ /* 0x000fe400000f0c15 */
[----:B------:R-:W-:-:S05]  /*2ac0*/  IADD3 R64, P0, R20, R96, RZ ;  /* 0x0000006014407210 */ /* 0x000fca0007f1e0ff */
[----:B------:R-:W-:Y:S01]  /*2ad0*/  IMAD.X R90, R109, 0x1, R91, P0 ;  /* 0x000000016d5a7824 */ /* 0x000fe200000e065b */
[----:B------:R-:W-:-:S05]  /*2ae0*/  IADD3 R20, P0, R6, R96, RZ ;  /* 0x0000006006147210 */ /* 0x000fca0007f1e0ff */
[----:B------:R-:W-:Y:S01]  /*2af0*/  IMAD.X R21, R7, 0x1, R109, P0 ;  /* 0x0000000107157824 */ /* 0x000fe200000e066d */
[----:B------:R-:W-:Y:S01]  /*2b00*/  LEA R6, P0, R64, R10, 0x1 ;  /* 0x0000000a40067211 */ /* 0x000fe200078008ff */
[----:B------:R-:W-:-:S03]  /*2b10*/  IMAD.WIDE.U32 R20, R23, R14, R20 ;  /* 0x0000000e17147225 */ /* 0x000fc600078e0014 */
[----:B------:R-:W-:Y:S02]  /*2b20*/  LEA.HI.X R7, R64, R11, R90, 0x1, P0 ;  /* 0x0000000b40077211 */ /* 0x000fe400000f0c5a */
[----:B------:R-:W-:Y:S01]  /*2b30*/  P2R R23, PR, RZ, 0x2 ;  /* 0x00000002ff177803 */ /* 0x000fe20000000000 */
[----:B------:R-:W-:Y:S01]  /*2b40*/  IMAD.IADD R103, R103, 0x1, R21 ;  /* 0x0000000167677824 */ /* 0x000fe200078e0215 */
[----:B------:R-:W-:-:S04]  /*2b50*/  LEA R10, P0, R20, R10, 0x1 ;  /* 0x0000000a140a7211 */ /* 0x000fc800078008ff */
[----:B------:R-:W-:Y:S02]  /*2b60*/  LEA.HI.X R11, R20, R11, R103, 0x1, P0 ;  /* 0x0000000b140b7211 */ /* 0x000fe400000f0c67 */
[----:B------:R-:W-:-:S13]  /*2b70*/  ISETP.GT.AND P0, PT, R3, RZ, P1 ;  /* 0x000000ff0300720c */ /* 0x000fda0000f04270 */
[----:B------:R-:W-:Y:S05]  /*2b80*/  @!P0 BRA `(.L_x_45) ;  /* 0x0000000000048947 */ /* 0x000fea0003800000 */
[----:B------:R0:W5:Y:S02]  /*2b90*/  LDG.E.LTC128B.U16 R104, desc[UR36][R8.64+0x22] ;  /* 0x0000222408687981 */ /* 0x000164000c1e1520 */
.L_x_45:
[----:B------:R-:W-:Y:S05]  /*2ba0*/  BSYNC B1 ;  /* 0x0000000000017941 */ /* 0x000fea0003800000 */
.L_x_44:
[----:B-----5:R-:W-:Y:S01]  /*2bb0*/  HADD2.F32 R14, -RZ, R104.H0_H0 ;  /* 0x20000068ff0e7230 */ /* 0x020fe20000004100 */
[----:B------:R-:W-:Y:S01]  /*2bc0*/  BSSY B1, `(.L_x_46) ;  /* 0x000000a000017945 */ /* 0x000fe20003800000 */
[----:B------:R-:W-:Y:S02]  /*2bd0*/  @P0 IMAD.MOV.U32 R20, RZ, RZ, R92 ;  /* 0x000000ffff140224 */ /* 0x000fe400078e005c */
[----:B------:R-:W-:Y:S02]  /*2be0*/  @P0 IMAD.MOV.U32 R21, RZ, RZ, R93 ;  /* 0x000000ffff150224 */ /* 0x000fe400078e005d */
[----:B------:R-:W-:-:S04]  /*2bf0*/  FMUL R14, R14, R89 ;  /* 0x000000590e0e7220 */ /* 0x000fc80000400000 */
[----:B------:R-:W-:-:S05]  /*2c00*/  FFMA R14, R65, R88, R14 ;  /* 0x00000058410e7223 */ /* 0x000fca000000000e */
[----:B------:R-:W-:-:S05]  /*2c10*/  F2FP.F16.F32.PACK_AB R14, RZ, R14 ;  /* 0x0000000eff0e723e */ /* 0x000fca00000000ff */
[----:B------:R0:W-:Y:S01]  /*2c20*/  @P0 STG.E.U16 desc[UR36][R20.64+0x22], R14 ;  /* 0x0000220e14000986 */ /* 0x0001e2000c101524 */
[----:B------:R-:W-:-:S13]  /*2c30*/  ISETP.GT.AND P0, PT, R3, 0x8, P2 ;  /* 0x000000080300780c */ /* 0x000fda0001704270 */
[----:B0-----:R-:W-:Y:S05]  /*2c40*/  @!P0 BRA `(.L_x_47) ;  /* 0x0000000000048947 */ /* 0x001fea0003800000 */
[----:B------:R0:W5:Y:S02]  /*2c50*/  LDG.E.LTC128B.U16 R104, desc[UR36][R56.64+0x20] ;  /* 0x0000202438687981 */ /* 0x000164000c1e1520 */
.L_x_47:
[----:B------:R-:W-:Y:S05]  /*2c60*/  BSYNC B1 ;  /* 0x0000000000017941 */ /* 0x000fea0003800000 */
.L_x_46:
[----:B-----5:R-:W-:Y:S01]  /*2c70*/  HADD2.F32 R14, -RZ, R104.H0_H0 ;  /* 0x20000068ff0e7230 */ /* 0x020fe20000004100 */
[----:B------:R-:W-:Y:S04]  /*2c80*/  BSSY B1, `(.L_x_48) ;  /* 0x0000008000017945 */ /* 0x000fe80003800000 */
[----:B------:R-:W-:-:S04]  /*2c90*/  FMUL R21, R14, R89 ;  /* 0x000000590e157220 */ /* 0x000fc80000400000 */
[----:B------:R-:W-:-:S05]  /*2ca0*/  FFMA R21, R66, R88, R21 ;  /* 0x0000005842157223 */ /* 0x000fca0000000015 */
[----:B------:R-:W-:-:S05]  /*2cb0*/  F2FP.F16.F32.PACK_AB R21, RZ, R21 ;  /* 0x00000015ff15723e */ /* 0x000fca00000000ff */
[----:B------:R0:W-:Y:S01]  /*2cc0*/  @P0 STG.E.U16 desc[UR36][R58.64+0x20], R21 ;  /* 0x000020153a000986 */ /* 0x0001e2000c101524 */
[----:B------:R-:W-:-:S13]  /*2cd0*/  ISETP.GT.AND P0, PT, R3, 0x8, P1 ;  /* 0x000000080300780c */ /* 0x000fda0000f04270 */
[----:B0-----:R-:W-:Y:S05]  /*2ce0*/  @!P0 BRA `(.L_x_49) ;  /* 0x0000000000048947 */ /* 0x001fea0003800000 */
[----:B------:R0:W5:Y:S02]  /*2cf0*/  LDG.E.LTC128B.U16 R104, desc[UR36][R56.64+0x22] ;  /* 0x0000222438687981 */ /* 0x000164000c1e1520 */
.L_x_49:
[----:B------:R-:W-:Y:S05]  /*2d00*/  BSYNC B1 ;  /* 0x0000000000017941 */ /* 0x000fea0003800000 */
.L_x_48:
[----:B-----5:R-:W-:Y:S01]  /*2d10*/  HADD2.F32 R14, -RZ, R104.H0_H0 ;  /* 0x20000068ff0e7230 */ /* 0x020fe20000004100 */
[----:B------:R-:W-:Y:S01]  /*2d20*/  ISETP.GT.AND P2, PT, R4, 0x18, PT ;  /* 0x000000180400780c */ /* 0x000fe20003f44270 */
[----:B------:R-:W-:Y:S03]  /*2d30*/  BSSY B1, `(.L_x_50) ;  /* 0x0000009000017945 */ /* 0x000fe60003800000 */
[----:B------:R-:W-:Y:S01]  /*2d40*/  FMUL R14, R14, R89 ;  /* 0x000000590e0e7220 */ /* 0x000fe20000400000 */
[----:B------:R-:W-:-:S03]  /*2d50*/  P2R R90, PR, RZ, 0x4 ;  /* 0x00000004ff5a7803 */ /* 0x000fc60000000000 */
[----:B------:R-:W-:-:S05]  /*2d60*/  FFMA R14, R67, R88, R14 ;  /* 0x00000058430e7223 */ /* 0x000fca000000000e */
[----:B------:R-:W-:-:S05]  /*2d70*/  F2FP.F16.F32.PACK_AB R14, RZ, R14 ;  /* 0x0000000eff0e723e */ /* 0x000fca00000000ff */
[----:B------:R0:W-:Y:S01]  /*2d80*/  @P0 STG.E.U16 desc[UR36][R58.64+0x22], R14 ;  /* 0x0000220e3a000986 */ /* 0x0001e2000c101524 */
[----:B------:R-:W-:-:S13]  /*2d90*/  ISETP.GT.AND P0, PT, R3, RZ, P2 ;  /* 0x000000ff0300720c */ /* 0x000fda0001704270 */
[----:B0-----:R-:W-:Y:S05]  /*2da0*/  @!P0 BRA `(.L_x_51) ;  /* 0x0000000000048947 */ /* 0x001fea0003800000 */
[----:B------:R0:W5:Y:S02]  /*2db0*/  LDG.E.LTC128B.U16 R104, desc[UR36][R8.64+0x30] ;  /* 0x0000302408687981 */ /* 0x000164000c1e1520 */
.L_x_51:
[----:B------:R-:W-:Y:S05]  /*2dc0*/  BSYNC B1 ;  /* 0x0000000000017941 */ /* 0x000fea0003800000 */
.L_x_50:
[----:B-----5:R-:W-:Y:S01]  /*2dd0*/  HADD2.F32 R14, -RZ, R104.H0_H0 ;  /* 0x20000068ff0e7230 */ /* 0x020fe20000004100 */
[----:B------:R-:W-:Y:S01]  /*2de0*/  ISETP.GT.AND P1, PT, R4, 0x19, PT ;  /* 0x000000190400780c */ /* 0x000fe20003f24270 */
[----:B------:R-:W-:Y:S01]  /*2df0*/  @P0 IMAD.MOV.U32 R20, RZ, RZ, R92 ;  /* 0x000000ffff140224 */ /* 0x000fe200078e005c */
[----:B------:R-:W-:Y:S02]  /*2e00*/  BSSY B1, `(.L_x_52) ;  /* 0x000000b000017945 */ /* 0x000fe40003800000 */
[----:B------:R-:W-:-:S04]  /*2e10*/  FMUL R21, R14, R89 ;  /* 0x000000590e157220 */ /* 0x000fc80000400000 */
[----:B------:R-:W-:Y:S01]  /*2e20*/  FFMA R21, R68, R88, R21 ;  /* 0x0000005844157223 */ /* 0x000fe20000000015 */
[----:B------:R-:W-:-:S04]  /*2e30*/  P2R R68, PR, RZ, 0x2 ;  /* 0x00000002ff447803 */ /* 0x000fc80000000000 */
[----:B------:R-:W-:-:S04]  /*2e40*/  F2FP.F16.F32.PACK_AB R21, RZ, R21 ;  /* 0x00000015ff15723e */ /* 0x000fc800000000ff */
[----:B------:R-:W-:Y:S02]  /*2e50*/  PRMT R14, R21, 0x7610, R14 ;  /* 0x00007610150e7816 */ /* 0x000fe4000000000e */
[----:B------:R-:W-:-:S05]  /*2e60*/  @P0 MOV R21, R93 ;  /* 0x0000005d00150202 */ /* 0x000fca0000000f00 */
[----:B------:R0:W-:Y:S01]  /*2e70*/  @P0 STG.E.U16 desc[UR36][R20.64+0x30], R14 ;  /* 0x0000300e14000986 */ /* 0x0001e2000c101524 */
[----:B------:R-:W-:-:S13]  /*2e80*/  ISETP.GT.AND P0, PT, R3, RZ, P1 ;  /* 0x000000ff0300720c */ /* 0x000fda0000f04270 */
[----:B0-----:R-:W-:Y:S05]  /*2e90*/  @!P0 BRA `(.L_x_53) ;  /* 0x0000000000048947 */ /* 0x001fea0003800000 */
[----:B------:R0:W5:Y:S02]  /*2ea0*/  LDG.E.LTC128B.U16 R104, desc[UR36][R8.64+0x32] ;  /* 0x0000322408687981 */ /* 0x000164000c1e1520 */
.L_x_53:
[----:B------:R-:W-:Y:S05]  /*2eb0*/  BSYNC B1 ;  /* 0x0000000000017941 */ /* 0x000fea0003800000 */
.L_x_52:
        /* <DEDUP_REMOVED lines=11> */
.L_x_55:
[----:B------:R-:W-:Y:S05]  /*2f70*/  BSYNC B1 ;  /* 0x0000000000017941 */ /* 0x000fea0003800000 */
.L_x_54:
        /* <DEDUP_REMOVED lines=9> */
.L_x_57:
[----:B------:R-:W-:Y:S05]  /*3010*/  BSYNC B1 ;  /* 0x0000000000017941 */ /* 0x000fea0003800000 */
.L_x_56:
        /* <DEDUP_REMOVED lines=11> */
.L_x_59:
[----:B------:R-:W-:Y:S05]  /*30d0*/  BSYNC B1 ;  /* 0x0000000000017941 */ /* 0x000fea0003800000 */
.L_x_58:
[----:B-----5:R-:W-:Y:S01]  /*30e0*/  HADD2.F32 R14, -RZ, R104.H0_H0 ;  /* 0x20000068ff0e7230 */ /* 0x020fe20000004100 */
[----:B------:R-:W-:Y:S01]  /*30f0*/  ISETP.GT.AND P1, PT, R4, 0x21, PT ;  /* 0x000000210400780c */ /* 0x000fe20003f24270 */
[----:B------:R-:W-:Y:S01]  /*3100*/  @P0 IMAD.MOV.U32 R20, RZ, RZ, R92 ;  /* 0x000000ffff140224 */ /* 0x000fe200078e005c */
[----:B------:R-:W-:Y:S02]  /*3110*/  BSSY B1, `(.L_x_60) ;  /* 0x000000b000017945 */ /* 0x000fe40003800000 */
[----:B------:R-:W-:Y:S01]  /*3120*/  FMUL R21, R14, R89 ;  /* 0x000000590e157220 */ /* 0x000fe20000400000 */
[----:B------:R-:W-:-:S03]  /*3130*/  P2R R70, PR, RZ, 0x2 ;  /* 0x00000002ff467803 */ /* 0x000fc60000000000 */
[----:B------:R-:W-:-:S05]  /*3140*/  FFMA R21, R72, R88, R21 ;  /* 0x0000005848157223 */ /* 0x000fca0000000015 */
[----:B------:R-:W-:-:S04]  /*3150*/  F2FP.F16.F32.PACK_AB R21, RZ, R21 ;  /* 0x00000015ff15723e */ /* 0x000fc800000000ff */
[----:B------:R-:W-:Y:S01]  /*3160*/  PRMT R14, R21, 0x7610, R14 ;  /* 0x00007610150e7816 */ /* 0x000fe2000000000e */
[----:B------:R-:W-:-:S05]  /*3170*/  @P0 IMAD.MOV.U32 R21, RZ, RZ, R93 ;  /* 0x000000ffff150224 */ /* 0x000fca00078e005d */
[----:B------:R0:W-:Y:S01]  /*3180*/  @P0 STG.E.U16 desc[UR36][R20.64+0x40], R14 ;  /* 0x0000400e14000986 */ /* 0x0001e2000c101524 */
[----:B------:R-:W-:-:S13]  /*3190*/  ISETP.GT.AND P0, PT, R3, RZ, P1 ;  /* 0x000000ff0300720c */ /* 0x000fda0000f04270 */
[----:B0-----:R-:W-:Y:S05]  /*31a0*/  @!P0 BRA `(.L_x_61) ;  /* 0x0000000000048947 */ /* 0x001fea0003800000 */
[----:B------:R0:W5:Y:S02]  /*31b0*/  LDG.E.LTC128B.U16 R104, desc[UR36][R8.64+0x42] ;  /* 0x0000422408687981 */ /* 0x000164000c1e1520 */
.L_x_61:
[----:B------:R-:W-:Y:S05]  /*31c0*/  BSYNC B1 ;  /* 0x0000000000017941 */ /* 0x000fea0003800000 */
.L_x_60:
        /* <DEDUP_REMOVED lines=11> */
.L_x_63:
[----:B------:R-:W-:Y:S05]  /*3280*/  BSYNC B1 ;  /* 0x0000000000017941 */ /* 0x000fea0003800000 */
.L_x_62:
        /* <DEDUP_REMOVED lines=9> */
.L_x_65:
[----:B------:R-:W-:Y:S05]  /*3320*/  BSYNC B1 ;  /* 0x0000000000017941 */ /* 0x000fea0003800000 */
.L_x_64:
        /* <DEDUP_REMOVED lines=11> */
.L_x_67:
[----:B------:R-:W-:Y:S05]  /*33e0*/  BSYNC B1 ;  /* 0x0000000000017941 */ /* 0x000fea0003800000 */
.L_x_66:
[----:B-----5:R-:W-:Y:S01]  /*33f0*/  HADD2.F32 R14, -RZ, R104.H0_H0 ;  /* 0x20000068ff0e7230 */ /* 0x020fe20000004100 */
[----:B------:R-:W-:Y:S01]  /*3400*/  ISETP.GT.AND P5, PT, R4, 0x29, PT ;  /* 0x000000290400780c */ /* 0x000fe20003fa4270 */
[----:B------:R-:W-:Y:S01]  /*3410*/  @P0 IMAD.MOV.U32 R20, RZ, RZ, R92 ;  /* 0x000000ffff140224 */ /* 0x000fe200078e005c */
[----:B------:R-:W-:Y:S02]  /*3420*/  BSSY B1, `(.L_x_68) ;  /* 0x000000b000017945 */ /* 0x000fe40003800000 */
[----:B------:R-:W-:-:S04]  /*3430*/  FMUL R21, R14, R89 ;  /* 0x000000590e157220 */ /* 0x000fc80000400000 */
[----:B------:R-:W-:-:S05]  /*3440*/  FFMA R21, R76, R88, R21 ;  /* 0x000000584c157223 */ /* 0x000fca0000000015 */
[----:B------:R-:W-:-:S04]  /*3450*/  F2FP.F16.F32.PACK_AB R21, RZ, R21 ;  /* 0x00000015ff15723e */ /* 0x000fc800000000ff */
[----:B------:R-:W-:Y:S01]  /*3460*/  PRMT R14, R21, 0x7610, R14 ;  /* 0x00007610150e7816 */ /* 0x000fe2000000000e */
[----:B------:R-:W-:-:S05]  /*3470*/  @P0 IMAD.MOV.U32 R21, RZ, RZ, R93 ;  /* 0x000000ffff150224 */ /* 0x000fca00078e005d */
[----:B------:R1:W-:Y:S01]  /*3480*/  @P0 STG.E.U16 desc[UR36][R20.64+0x50], R14 ;  /* 0x0000500e14000986 */ /* 0x0003e2000c101524 */
[----:B------:R-:W-:Y:S02]  /*3490*/  ISETP.GT.AND P0, PT, R3, RZ, P5 ;  /* 0x000000ff0300720c */ /* 0x000fe40002f04270 */
[----:B-1----:R-:W-:-:S11]  /*34a0*/  P2R R14, PR, RZ, 0x20 ;  /* 0x00000020ff0e7803 */ /* 0x002fd60000000000 */
[----:B------:R-:W-:Y:S05]  /*34b0*/  @!P0 BRA `(.L_x_69) ;  /* 0x0000000000048947 */ /* 0x000fea0003800000 */
[----:B------:R1:W5:Y:S02]  /*34c0*/  LDG.E.LTC128B.U16 R104, desc[UR36][R8.64+0x52] ;  /* 0x0000522408687981 */ /* 0x000364000c1e1520 */
.L_x_69:
[----:B------:R-:W-:Y:S05]  /*34d0*/  BSYNC B1 ;  /* 0x0000000000017941 */ /* 0x000fea0003800000 */
.L_x_68:
        /* <DEDUP_REMOVED lines=11> */
.L_x_71:
[----:B------:R-:W-:Y:S05]  /*3590*/  BSYNC B1 ;  /* 0x0000000000017941 */ /* 0x000fea0003800000 */
.L_x_70:
        /* <DEDUP_REMOVED lines=9> */
.L_x_73:
[----:B------:R-:W-:Y:S05]  /*3630*/  BSYNC B1 ;  /* 0x0000000000017941 */ /* 0x000fea0003800000 */
.L_x_72:
[----:B-----5:R-:W-:Y:S01]  /*3640*/  HADD2.F32 R14, -RZ, R104.H0_H0 ;  /* 0x20000068ff0e7230 */ /* 0x020fe20000004100 */
[----:B------:R-:W-:Y:S01]  /*3650*/  ISETP.GT.AND P3, PT, R4, 0x30, PT ;  /* 0x000000300400780c */ /* 0x000fe20003f64270 */
[----:B------:R-:W-:Y:S03]  /*3660*/  BSSY B1, `(.L_x_74) ;  /* 0x0000008000017945 */ /* 0x000fe60003800000 */
[----:B------:R-:W-:-:S04]  /*3670*/  FMUL R14, R14, R89 ;  /* 0x000000590e0e7220 */ /* 0x000fc80000400000 */
[----:B------:R-:W-:-:S05]  /*3680*/  FFMA R14, R79, R88, R14 ;  /* 0x000000584f0e7223 */ /* 0x000fca000000000e */
[----:B------:R-:W-:-:S05]  /*3690*/  F2FP.F16.F32.PACK_AB R14, RZ, R14 ;  /* 0x0000000eff0e723e */ /* 0x000fca00000000ff */
[----:B------:R0:W-:Y:S01]  /*36a0*/  @P0 STG.E.U16 desc[UR36][R58.64+0x52], R14 ;  /* 0x0000520e3a000986 */ /* 0x0001e2000c101524 */
[----:B------:R-:W-:-:S13]  /*36b0*/  ISETP.GT.AND P0, PT, R3, RZ, P3 ;  /* 0x000000ff0300720c */ /* 0x000fda0001f04270 */
[----:B0-----:R-:W-:Y:S05]  /*36c0*/  @!P0 BRA `(.L_x_75) ;  /* 0x0000000000048947 */ /* 0x001fea0003800000 */
[----:B------:R0:W5:Y:S02]  /*36d0*/  LDG.E.LTC128B.U16 R104, desc[UR36][R8.64+0x60] ;  /* 0x0000602408687981 */ /* 0x000164000c1e1520 */
.L_x_75:
[----:B------:R-:W-:Y:S05]  /*36e0*/  BSYNC B1 ;  /* 0x0000000000017941 */ /* 0x000fea0003800000 */
.L_x_74:
        /* <DEDUP_REMOVED lines=13> */
.L_x_77:
[----:B------:R-:W-:Y:S05]  /*37c0*/  BSYNC B1 ;  /* 0x0000000000017941 */ /* 0x000fea0003800000 */
.L_x_76:
        /* <DEDUP_REMOVED lines=11> */
.L_x_79:
[----:B------:R-:W-:Y:S05]  /*3880*/  BSYNC B1 ;  /* 0x0000000000017941 */ /* 0x000fea0003800000 */
.L_x_78:
        /* <DEDUP_REMOVED lines=9> */
.L_x_81:
[----:B------:R-:W-:Y:S05]  /*3920*/  BSYNC B1 ;  /* 0x0000000000017941 */ /* 0x000fea0003800000 */
.L_x_80:
        /* <DEDUP_REMOVED lines=10> */
.L_x_83:
[----:B------:R-:W-:Y:S05]  /*39d0*/  BSYNC B1 ;  /* 0x0000000000017941 */ /* 0x000fea0003800000 */
.L_x_82:
        /* <DEDUP_REMOVED lines=8> */
[----:B------:R-:W-:-:S05]  /*3a60*/  IADD3 R20, P0, R5, R98, RZ ;  /* 0x0000006205147210 */ /* 0x000fca0007f1e0ff */
[----:B-1----:R-:W-:Y:S01]  /*3a70*/  IMAD.X R21, R15, 0x1, R99, P0 ;  /* 0x000000010f157824 */ /* 0x002fe200000e0663 */
[----:B------:R-:W-:-:S05]  /*3a80*/  IADD3 R64, P0, R5, R98, RZ ;  /* 0x0000006205407210 */ /* 0x000fca0007f1e0ff */
[----:B------:R-:W-:Y:S01]  /*3a90*/  IMAD.X R65, R15, 0x1, R99, P0 ;  /* 0x000000010f417824 */ /* 0x000fe200000e0663 */
[----:B------:R-:W-:-:S05]  /*3aa0*/  IADD3 R14, P0, R5, R92, RZ ;  /* 0x0000005c050e7210 */ /* 0x000fca0007f1e0ff */
[----:B------:R-:W-:Y:S01]  /*3ab0*/  IMAD.X R15, R15, 0x1, R93, P0 ;  /* 0x000000010f0f7824 */ /* 0x000fe200000e065d */
[----:B------:R-:W-:-:S04]  /*3ac0*/  ISETP.GT.AND P0, PT, R4, 0x39, PT ;  /* 0x000000390400780c */ /* 0x000fc80003f04270 */
[----:B------:R-:W-:-:S13]  /*3ad0*/  ISETP.GT.AND P4, PT, R3, RZ, P0 ;  /* 0x000000ff0300720c */ /* 0x000fda0000784270 */
[----:B------:R-:W-:Y:S05]  /*3ae0*/  @!P4 BRA `(.L_x_85) ;  /* 0x000000000004c947 */ /* 0x000fea0003800000 */
[----:B------:R1:W5:Y:S02]  /*3af0*/  LDG.E.LTC128B.U16 R104, desc[UR36][R8.64+0x72] ;  /* 0x0000722408687981 */ /* 0x000364000c1e1520 */
.L_x_85:
[----:B------:R-:W-:Y:S05]  /*3b00*/  BSYNC B1 ;  /* 0x0000000000017941 */ /* 0x000fea0003800000 */
.L_x_84:
        /* <DEDUP_REMOVED lines=9> */
.L_x_87:
[----:B------:R-:W-:Y:S05]  /*3ba0*/  BSYNC B1 ;  /* 0x0000000000017941 */ /* 0x000fea0003800000 */
.L_x_86:
        /* <DEDUP_REMOVED lines=9> */
.L_x_89:
[----:B------:R-:W-:Y:S05]  /*3c40*/  BSYNC B1 ;  /* 0x0000000000017941 */ /* 0x000fea0003800000 */
.L_x_88:
[----:B-----5:R-:W-:-:S05]  /*3c50*/  HADD2.F32 R4, -RZ, R104.H0_H0 ;  /* 0x20000068ff047230 */ /* 0x020fca0000004100 */
[----:B------:R-:W-:-:S04]  /*3c60*/  FMUL R4, R4, R89 ;  /* 0x0000005904047220 */ /* 0x000fc80000400000 */
[----:B------:R-:W-:-:S05]  /*3c70*/  FFMA R4, R87, R88, R4 ;  /* 0x0000005857047223 */ /* 0x000fca0000000004 */
[----:B------:R-:W-:-:S04]  /*3c80*/  F2FP.F16.F32.PACK_AB R4, RZ, R4 ;  /* 0x00000004ff04723e */ /* 0x000fc800000000ff */
[----:B-1-34-:R-:W-:-:S05]  /*3c90*/  PRMT R8, R4, 0x7610, R8 ;  /* 0x0000761004087816 */ /* 0x01afca0000000008 */
[----:B------:R1:W-:Y:S01]  /*3ca0*/  @P4 STG.E.U16 desc[UR36][R58.64+0x72], R8 ;  /* 0x000072083a004986 */ /* 0x0003e2000c101524 */
[----:B------:R-:W-:-:S13]  /*3cb0*/  ISETP.GT.AND P4, PT, R3, 0x80, P6 ;  /* 0x000000800300780c */ /* 0x000fda0003784270 */
[----:B------:R-:W3:Y:S01]  /*3cc0*/  @P4 LDG.E.LTC128B.U16 R104, desc[UR36][R62.64] ;  /* 0x000000243e684981 */ /* 0x000ee2000c1e1520 */
[----:B------:R-:W-:Y:S01]  /*3cd0*/  BSSY B1, `(.L_x_90) ;  /* 0x000000a000017945 */ /* 0x000fe20003800000 */
[----:B---3--:R-:W-:-:S05]  /*3ce0*/  HADD2.F32 R4, -RZ, R104.H0_H0 ;  /* 0x20000068ff047230 */ /* 0x008fca0000004100 */
[----:B------:R-:W-:-:S04]  /*3cf0*/  FMUL R5, R4, R89 ;  /* 0x0000005904057220 */ /* 0x000fc80000400000 */
[----:B------:R-:W-:-:S05]  /*3d00*/  FFMA R5, R24, R88, R5 ;  /* 0x0000005818057223 */ /* 0x000fca0000000005 */
[----:B------:R-:W-:-:S05]  /*3d10*/  F2FP.F16.F32.PACK_AB R5, RZ, R5 ;  /* 0x00000005ff05723e */ /* 0x000fca00000000ff */
[----:B------:R1:W-:Y:S01]  /*3d20*/  @P4 STG.E.U16 desc[UR36][R14.64], R5 ;  /* 0x000000050e004986 */ /* 0x0003e2000c101524 */
[----:B------:R-:W-:-:S04]  /*3d30*/  ISETP.NE.AND P4, PT, R107, RZ, PT ;  /* 0x000000ff6b00720c */ /* 0x000fc80003f85270 */
[----:B------:R-:W-:-:S13]  /*3d40*/  ISETP.GT.AND P4, PT, R3, 0x80, P4 ;  /* 0x000000800300780c */ /* 0x000fda0002784270 */
[----:B-1----:R-:W-:Y:S05]  /*3d50*/  @!P4 BRA `(.L_x_91) ;  /* 0x000000000004c947 */ /* 0x002fea0003800000 */
[----:B------:R1:W5:Y:S02]  /*3d60*/  LDG.E.LTC128B.U16 R104, desc[UR36][R60.64+0x2] ;  /* 0x000002243c687981 */ /* 0x000364000c1e1520 */
.L_x_91:
[----:B------:R-:W-:Y:S05]  /*3d70*/  BSYNC B1 ;  /* 0x0000000000017941 */ /* 0x000fea0003800000 */
.L_x_90:
[----:B-----5:R-:W-:Y:S01]  /*3d80*/  HADD2.F32 R4, -RZ, R104.H0_H0 ;  /* 0x20000068ff047230 */ /* 0x020fe20000004100 */
[----:B------:R-:W-:Y:S01]  /*3d90*/  ISETP.GT.AND P6, PT, R3, 0x88, P6 ;  /* 0x000000880300780c */ /* 0x000fe200037c4270 */
        /* <DEDUP_REMOVED lines=8> */
[----:B------:R-:W-:Y:S05]  /*3e20*/  @!P6 BRA `(.L_x_93) ;  /* 0x000000000004e947 */ /* 0x000fea0003800000 */
[----:B------:R4:W5:Y:S02]  /*3e30*/  LDG.E.LTC128B.U16 R104, desc[UR36][R6.64] ;  /* 0x0000002406687981 */ /* 0x000964000c1e1520 */
.L_x_93:
[----:B------:R-:W-:Y:S05]  /*3e40*/  BSYNC B1 ;  /* 0x0000000000017941 */ /* 0x000fea0003800000 */
.L_x_92:
[----:B---3-5:R-:W-:Y:S01]  /*3e50*/  HADD2.F32 R4, -RZ, R104.H0_H0 ;  /* 0x20000068ff047230 */ /* 0x028fe20000004100 */
[----:B------:R-:W-:Y:S01]  /*3e60*/  ISETP.NE.AND P4, PT, R107, RZ, PT ;  /* 0x000000ff6b00720c */ /* 0x000fe20003f85270 */
[----:B------:R-:W-:Y:S03]  /*3e70*/  BSSY B1, `(.L_x_94) ;  /* 0x0000008000017945 */ /* 0x000fe60003800000 */
[----:B------:R-:W-:Y:S01]  /*3e80*/  FMUL R5, R4, R89 ;  /* 0x0000005904057220 */ /* 0x000fe20000400000 */
[----:B------:R-:W-:-:S03]  /*3e90*/  ISETP.GT.AND P4, PT, R3, 0x88, P4 ;  /* 0x000000880300780c */ /* 0x000fc60002784270 */
[----:B------:R-:W-:-:S05]  /*3ea0*/  FFMA R5, R26, R88, R5 ;  /* 0x000000581a057223 */ /* 0x000fca0000000005 */
[----:B------:R-:W-:-:S05]  /*3eb0*/  F2FP.F16.F32.PACK_AB R5, RZ, R5 ;  /* 0x00000005ff05723e */ /* 0x000fca00000000ff */
[----:B------:R3:W-:Y:S01]  /*3ec0*/  @P6 STG.E.U16 desc[UR36][R20.64], R5 ;  /* 0x0000000514006986 */ /* 0x0007e2000c101524 */
[----:B------:R-:W-:Y:S05]  /*3ed0*/  @!P4 BRA `(.L_x_95) ;  /* 0x000000000004c947 */ /* 0x000fea0003800000 */
[----:B------:R0:W5:Y:S02]  /*3ee0*/  LDG.E.LTC128B.U16 R104, desc[UR36][R10.64+0x2] ;  /* 0x000002240a687981 */ /* 0x000164000c1e1520 */
.L_x_95:
[----:B------:R-:W-:Y:S05]  /*3ef0*/  BSYNC B1 ;  /* 0x0000000000017941 */ /* 0x000fea0003800000 */
.L_x_94:
[----:B-----5:R-:W-:Y:S01]  /*3f00*/  HADD2.F32 R4, -RZ, R104.H0_H0 ;  /* 0x20000068ff047230 */ /* 0x020fe20000004100 */
[----:B------:R-:W-:Y:S01]  /*3f10*/  ISETP.NE.AND P6, PT, R108, RZ, PT ;  /* 0x000000ff6c00720c */ /* 0x000fe20003fc5270 */
[----:B------:R-:W-:Y:S03]  /*3f20*/  BSSY B1, `(.L_x_96) ;  /* 0x0000008000017945 */ /* 0x000fe60003800000 */
[----:B------:R-:W-:-:S04]  /*3f30*/  FMUL R4, R4, R89 ;  /* 0x0000005904047220 */ /* 0x000fc80000400000 */
[----:B------:R-:W-:-:S05]  /*3f40*/  FFMA R4, R27, R88, R4 ;  /* 0x000000581b047223 */ /* 0x000fca0000000004 */
[----:B------:R-:W-:-:S05]  /*3f50*/  F2FP.F16.F32.PACK_AB R4, RZ, R4 ;  /* 0x00000004ff04723e */ /* 0x000fca00000000ff */
[----:B------:R0:W-:Y:S01]  /*3f60*/  @P4 STG.E.U16 desc[UR36][R64.64+0x2], R4 ;  /* 0x0000020440004986 */ /* 0x0001e2000c101524 */
[----:B------:R-:W-:-:S13]  /*3f70*/  ISETP.GT.AND P4, PT, R3, 0x80, P6 ;  /* 0x000000800300780c */ /* 0x000fda0003784270 */
[----:B0-----:R-:W-:Y:S05]  /*3f80*/  @!P4 BRA `(.L_x_97) ;  /* 0x000000000004c947 */ /* 0x001fea0003800000 */
[----:B------:R0:W5:Y:S02]  /*3f90*/  LDG.E.LTC128B.U16 R104, desc[UR36][R60.64+0x10] ;  /* 0x000010243c687981 */ /* 0x000164000c1e1520 */
.L_x_97:
[----:B------:R-:W-:Y:S05]  /*3fa0*/  BSYNC B1 ;  /* 0x0000000000017941 */ /* 0x000fea0003800000 */
.L_x_96:
[----:B-----5:R-:W-:Y:S01]  /*3fb0*/  HADD2.F32 R4, -RZ, R104.H0_H0 ;  /* 0x20000068ff047230 */ /* 0x020fe20000004100 */
[----:B------:R-:W-:Y:S01]  /*3fc0*/  ISETP.NE.AND P6, PT, R105, RZ, PT ;  /* 0x000000ff6900720c */ /* 0x000fe20003fc5270 */
[----:B------:R-:W-:Y:S03]  /*3fd0*/  BSSY B1, `(.L_x_98) ;  /* 0x000000b000017945 */ /* 0x000fe60003800000 */
[----:B---3--:R-:W-:Y:S01]  /*3fe0*/  FMUL R5, R4, R89 ;  /* 0x0000005904057220 */ /* 0x008fe20000400000 */
[----:B------:R-:W-:-:S03]  /*3ff0*/  @P4 IMAD.MOV.U32 R4, RZ, RZ, R14 ;  /* 0x000000ffff044224 */ /* 0x000fc600078e000e */
[----:B------:R-:W-:-:S05]  /*4000*/  FFMA R5, R28, R88, R5 ;  /* 0x000000581c057223 */ /* 0x000fca0000000005 */
[----:B------:R-:W-:-:S04]  /*4010*/  F2FP.F16.F32.PACK_AB R5, RZ, R5 ;  /* 0x00000005ff05723e */ /* 0x000fc800000000ff */
[----:B----4-:R-:W-:Y:S01]  /*4020*/  PRMT R6, R5, 0x7610, R6 ;  /* 0x0000761005067816 */ /* 0x010fe20000000006 */
[----:B------:R-:W-:-:S05]  /*4030*/  @P4 IMAD.MOV.U32 R5, RZ, RZ, R15 ;  /* 0x000000ffff054224 */ /* 0x000fca00078e000f */
[----:B------:R3:W-:Y:S01]  /*4040*/  @P4 STG.E.U16 desc[UR36][R4.64+0x10], R6 ;  /* 0x0000100604004986 */ /* 0x0007e2000c101524 */
[----:B------:R-:W-:-:S13]  /*4050*/  ISETP.GT.AND P4, PT, R3, 0x80, P6 ;  /* 0x000000800300780c */ /* 0x000fda0003784270 */
[----:B---3--:R-:W-:Y:S05]  /*4060*/  @!P4 BRA `(.L_x_99) ;  /* 0x000000000004c947 */ /* 0x008fea0003800000 */
[----:B------:R3:W5:Y:S02]  /*4070*/  LDG.E.LTC128B.U16 R104, desc[UR36][R60.64+0x12] ;  /* 0x000012243c687981 */ /* 0x000764000c1e1520 */
.L_x_99:
[----:B------:R-:W-:Y:S05]  /*4080*/  BSYNC B1 ;  /* 0x0000000000017941 */ /* 0x000fea0003800000 */
.L_x_98:
[----:B-----5:R-:W-:Y:S01]  /*4090*/  HADD2.F32 R4, -RZ, R104.H0_H0 ;  /* 0x20000068ff047230 */ /* 0x020fe20000004100 */
[----:B------:R-:W-:Y:S01]  /*40a0*/  BSSY B1, `(.L_x_100) ;  /* 0x000000c000017945 */ /* 0x000fe20003800000 */
[----:B------:R-:W-:-:S03]  /*40b0*/  @P4 IMAD.MOV.U32 R5, RZ, RZ, R15 ;  /* 0x000000ffff054224 */ /* 0x000fc600078e000f */
[----:B------:R-:W-:-:S04]  /*40c0*/  FMUL R4, R4, R89 ;  /* 0x0000005904047220 */ /* 0x000fc80000400000 */
[----:B------:R-:W-:-:S05]  /*40d0*/  FFMA R4, R29, R88, R4 ;  /* 0x000000581d047223 */ /* 0x000fca0000000004 */
[----:B------:R-:W-:-:S04]  /*40e0*/  F2FP.F16.F32.PACK_AB R4, RZ, R4 ;  /* 0x00000004ff04723e */ /* 0x000fc800000000ff */
[----:B------:R-:W-:Y:S01]  /*40f0*/  PRMT R6, R4, 0x7610, R6 ;  /* 0x0000761004067816 */ /* 0x000fe20000000006 */
[----:B------:R-:W-:-:S05]  /*4100*/  @P4 IMAD.MOV.U32 R4, RZ, RZ, R14 ;  /* 0x000000ffff044224 */ /* 0x000fca00078e000e */
[----:B------:R4:W-:Y:S01]  /*4110*/  @P4 STG.E.U16 desc[UR36][R4.64+0x12], R6 ;  /* 0x0000120604004986 */ /* 0x0009e2000c101524 */
[----:B------:R-:W-:-:S04]  /*4120*/  ISETP.NE.AND P4, PT, R108, RZ, PT ;  /* 0x000000ff6c00720c */ /* 0x000fc80003f85270 */
[----:B------:R-:W-:-:S13]  /*4130*/  ISETP.GT.AND P4, PT, R3, 0x88, P4 ;  /* 0x000000880300780c */ /* 0x000fda0002784270 */
[----:B----4-:R-:W-:Y:S05]  /*4140*/  @!P4 BRA `(.L_x_101) ;  /* 0x000000000004c947 */ /* 0x010fea0003800000 */
[----:B------:R4:W5:Y:S02]  /*4150*/  LDG.E.LTC128B.U16 R104, desc[UR36][R10.64+0x10] ;  /* 0x000010240a687981 */ /* 0x000964000c1e1520 */
.L_x_101:
[----:B------:R-:W-:Y:S05]  /*4160*/  BSYNC B1 ;  /* 0x0000000000017941 */ /* 0x000fea0003800000 */
.L_x_100:
        /* <DEDUP_REMOVED lines=9> */
.L_x_103:
[----:B------:R-:W-:Y:S05]  /*4200*/  BSYNC B1 ;  /* 0x0000000000017941 */ /* 0x000fea0003800000 */
.L_x_102:
[----:B-----5:R-:W-:Y:S01]  /*4210*/  HADD2.F32 R4, -RZ, R104.H0_H0 ;  /* 0x20000068ff047230 */ /* 0x020fe20000004100 */
[----:B------:R-:W-:Y:S01]  /*4220*/  @P4 MOV R5, R13 ;  /* 0x0000000d00054202 */ /* 0x000fe20000000f00 */
[----:B------:R-:W-:Y:S01]  /*4230*/  BSSY B1, `(.L_x_104) ;  /* 0x000000b000017945 */ /* 0x000fe20003800000 */
[----:B------:R-:W-:Y:S02]  /*4240*/  ISETP.NE.AND P6, PT, R106, RZ, PT ;  /* 0x000000ff6a00720c */ /* 0x000fe40003fc5270 */
[----:B------:R-:W-:-:S04]  /*4250*/  FMUL R4, R4, R89 ;  /* 0x0000005904047220 */ /* 0x000fc80000400000 */
[----:B------:R-:W-:-:S05]  /*4260*/  FFMA R4, R31, R88, R4 ;  /* 0x000000581f047223 */ /* 0x000fca0000000004 */
[----:B------:R-:W-:-:S04]  /*4270*/  F2FP.F16.F32.PACK_AB R4, RZ, R4 ;  /* 0x00000004ff04723e */ /* 0x000fc800000000ff */
[----:B------:R-:W-:Y:S01]  /*4280*/  PRMT R6, R4, 0x7610, R6 ;  /* 0x0000761004067816 */ /* 0x000fe20000000006 */
[----:B------:R-:W-:-:S05]  /*4290*/  @P4 IMAD.MOV.U32 R4, RZ, RZ, R12 ;  /* 0x000000ffff044224 */ /* 0x000fca00078e000c */
[----:B------:R0:W-:Y:S01]  /*42a0*/  @P4 STG.E.U16 desc[UR36][R4.64+0x12], R6 ;  /* 0x0000120604004986 */ /* 0x0001e2000c101524 */
[----:B------:R-:W-:-:S13]  /*42b0*/  ISETP.GT.AND P4, PT, R3, 0x80, P6 ;  /* 0x000000800300780c */ /* 0x000fda0003784270 */
[----:B0-----:R-:W-:Y:S05]  /*42c0*/  @!P4 BRA `(.L_x_105) ;  /* 0x000000000004c947 */ /* 0x001fea0003800000 */
[----:B------:R0:W5:Y:S02]  /*42d0*/  LDG.E.LTC128B.U16 R104, desc[UR36][R60.64+0x20] ;  /* 0x000020243c687981 */ /* 0x000164000c1e1520 */
.L_x_105:
[----:B------:R-:W-:Y:S05]  /*42e0*/  BSYNC B1 ;  /* 0x0000000000017941 */ /* 0x000fea0003800000 */
.L_x_104:
[----:B-----5:R-:W-:Y:S01]  /*42f0*/  HADD2.F32 R4, -RZ, R104.H0_H0 ;  /* 0x20000068ff047230 */ /* 0x020fe20000004100 */
[----:B------:R-:W-:Y:S01]  /*4300*/  ISETP.NE.AND P6, PT, R23, RZ, PT ;  /* 0x000000ff1700720c */ /* 0x000fe20003fc5270 */
[----:B------:R-:W-:Y:S03]  /*4310*/  BSSY B1, `(.L_x_106) ;  /* 0x000000b000017945 */ /* 0x000fe60003800000 */
[----:B------:R-:W-:Y:S01]  /*4320*/  FMUL R5, R4, R89 ;  /* 0x0000005904057220 */ /* 0x000fe20000400000 */
[----:B------:R-:W-:-:S03]  /*4330*/  @P4 IMAD.MOV.U32 R4, RZ, RZ, R14 ;  /* 0x000000ffff044224 */ /* 0x000fc600078e000e */
        /* <DEDUP_REMOVED lines=8> */
.L_x_107:
[----:B------:R-:W-:Y:S05]  /*43c0*/  BSYNC B1 ;  /* 0x0000000000017941 */ /* 0x000fea0003800000 */
.L_x_106:
        /* <DEDUP_REMOVED lines=11> */
[----:B0-----:R-:W-:Y:S05]  /*4480*/  @!P4 BRA `(.L_x_109) ;  /* 0x000000000004c947 */ /* 0x001fea0003800000 */
[----:B------:R0:W5:Y:S02]  /*4490*/  LDG.E.LTC128B.U16 R104, desc[UR36][R10.64+0x20] ;  /* 0x000020240a687981 */ /* 0x000164000c1e1520 */
.L_x_109:
[----:B------:R-:W-:Y:S05]  /*44a0*/  BSYNC B1 ;  /* 0x0000000000017941 */ /* 0x000fea0003800000 */
.L_x_108:
[----:B-----5:R-:W-:Y:S01]  /*44b0*/  HADD2.F32 R4, -RZ, R104.H0_H0 ;  /* 0x20000068ff047230 */ /* 0x020fe20000004100 */
[----:B------:R-:W-:Y:S04]  /*44c0*/  BSSY B1, `(.L_x_110) ;  /* 0x000000b000017945 */ /* 0x000fe80003800000 */
        /* <DEDUP_REMOVED lines=10> */
.L_x_111:
[----:B------:R-:W-:Y:S05]  /*4570*/  BSYNC B1 ;  /* 0x0000000000017941 */ /* 0x000fea0003800000 */
.L_x_110:
[----:B-----5:R-:W-:Y:S01]  /*4580*/  HADD2.F32 R4, -RZ, R104.H0_H0 ;  /* 0x20000068ff047230 */ /* 0x020fe20000004100 */
[----:B------:R-:W-:Y:S01]  /*4590*/  ISETP.NE.AND P6, PT, R90, RZ, PT ;  /* 0x000000ff5a00720c */ /* 0x000fe20003fc5270 */
        /* <DEDUP_REMOVED lines=11> */
.L_x_113:
[----:B------:R-:W-:Y:S05]  /*4650*/  BSYNC B1 ;  /* 0x0000000000017941 */ /* 0x000fea0003800000 */
.L_x_112:
        /* <DEDUP_REMOVED lines=13> */
.L_x_115:
[----:B------:R-:W-:Y:S05]  /*4730*/  BSYNC B1 ;  /* 0x0000000000017941 */ /* 0x000fea0003800000 */
.L_x_114:
        /* <DEDUP_REMOVED lines=13> */
.L_x_117:
[----:B------:R-:W-:Y:S05]  /*4810*/  BSYNC B1 ;  /* 0x0000000000017941 */ /* 0x000fea0003800000 */
.L_x_116:
        /* <DEDUP_REMOVED lines=12> */
.L_x_119:
[----:B------:R-:W-:Y:S05]  /*48e0*/  BSYNC B1 ;  /* 0x0000000000017941 */ /* 0x000fea0003800000 */
.L_x_118:
        /* <DEDUP_REMOVED lines=13> */
.L_x_121:
[----:B------:R-:W-:Y:S05]  /*49c0*/  BSYNC B1 ;  /* 0x0000000000017941 */ /* 0x000fea0003800000 */
.L_x_120:
        /* <DEDUP_REMOVED lines=13> */
.L_x_123:
[----:B------:R-:W-:Y:S05]  /*4aa0*/  BSYNC B1 ;  /* 0x0000000000017941 */ /* 0x000fea0003800000 */
.L_x_122:
        /* <DEDUP_REMOVED lines=13> */
.L_x_125:
[----:B------:R-:W-:Y:S05]  /*4b80*/  BSYNC B1 ;  /* 0x0000000000017941 */ /* 0x000fea0003800000 */
.L_x_124:
        /* <DEDUP_REMOVED lines=12> */
.L_x_127:
[----:B------:R-:W-:Y:S05]  /*4c50*/  BSYNC B1 ;  /* 0x0000000000017941 */ /* 0x000fea0003800000 */
.L_x_126:
        /* <DEDUP_REMOVED lines=13> */
.L_x_129:
[----:B------:R-:W-:Y:S05]  /*4d30*/  BSYNC B1 ;  /* 0x0000000000017941 */ /* 0x000fea0003800000 */
.L_x_128:
        /* <DEDUP_REMOVED lines=12> */
.L_x_131:
[----:B------:R-:W-:Y:S05]  /*4e00*/  BSYNC B1 ;  /* 0x0000000000017941 */ /* 0x000fea0003800000 */
.L_x_130:
[----:B-----5:R-:W-:Y:S01]  /*4e10*/  HADD2.F32 R4, -RZ, R104.H0_H0 ;  /* 0x20000068ff047230 */ /* 0x020fe20000004100 */
[----:B------:R-:W-:Y:S01]  /*4e20*/  BSSY B1, `(.L_x_132) ;  /* 0x000000b000017945 */ /* 0x000fe20003800000 */
[----:B------:R-:W-:-:S03]  /*4e30*/  @P4 IMAD.MOV.U32 R5, RZ, RZ, R15 ;  /* 0x000000ffff054224 */ /* 0x000fc600078e000f */
[----:B------:R-:W-:-:S04]  /*4e40*/  FMUL R4, R4, R89 ;  /* 0x0000005904047220 */ /* 0x000fc80000400000 */
[----:B------:R-:W-:-:S05]  /*4e50*/  FFMA R4, R45, R88, R4 ;  /* 0x000000582d047223 */ /* 0x000fca0000000004 */
[----:B------:R-:W-:-:S04]  /*4e60*/  F2FP.F16.F32.PACK_AB R4, RZ, R4 ;  /* 0x00000004ff04723e */ /* 0x000fc800000000ff */
[----:B------:R-:W-:Y:S02]  /*4e70*/  PRMT R6, R4, 0x7610, R6 ;  /* 0x0000761004067816 */ /* 0x000fe40000000006 */
[----:B------:R-:W-:-:S05]  /*4e80*/  @P4 MOV R4, R14 ;  /* 0x0000000e00044202 */ /* 0x000fca0000000f00 */
[----:B------:R0:W-:Y:S01]  /*4e90*/  @P4 STG.E.U16 desc[UR36][R4.64+0x52], R6 ;  /* 0x0000520604004986 */ /* 0x0001e2000c101524 */
[----:B------:R-:W-:-:S13]  /*4ea0*/  ISETP.GT.AND P4, PT, R3, 0x88, P6 ;  /* 0x000000880300780c */ /* 0x000fda0003784270 */
[----:B0-----:R-:W-:Y:S05]  /*4eb0*/  @!P4 BRA `(.L_x_133) ;  /* 0x000000000004c947 */ /* 0x001fea0003800000 */
[----:B------:R0:W5:Y:S02]  /*4ec0*/  LDG.E.LTC128B.U16 R104, desc[UR36][R10.64+0x50] ;  /* 0x000050240a687981 */ /* 0x000164000c1e1520 */
.L_x_133:
[----:B------:R-:W-:Y:S05]  /*4ed0*/  BSYNC B1 ;  /* 0x0000000000017941 */ /* 0x000fea0003800000 */
.L_x_132:
[----:B-----5:R-:W-:Y:S01]  /*4ee0*/  HADD2.F32 R4, -RZ, R104.H0_H0 ;  /* 0x20000068ff047230 */ /* 0x020fe20000004100 */
[----:B------:R-:W-:Y:S01]  /*4ef0*/  ISETP.GT.AND P5, PT, R3, 0x88, P5 ;  /* 0x000000880300780c */ /* 0x000fe20002fa4270 */
        /* <DEDUP_REMOVED lines=8> */
[----:B------:R-:W-:Y:S05]  /*4f80*/  @!P5 BRA `(.L_x_135) ;  /* 0x000000000004d947 */ /* 0x000fea0003800000 */
[----:B------:R0:W5:Y:S02]  /*4f90*/  LDG.E.LTC128B.U16 R104, desc[UR36][R10.64+0x52] ;  /* 0x000052240a687981 */ /* 0x000164000c1e1520 */
.L_x_135:
[----:B------:R-:W-:Y:S05]  /*4fa0*/  BSYNC B1 ;  /* 0x0000000000017941 */ /* 0x000fea0003800000 */
.L_x_134:
[----:B0----5:R-:W-:Y:S01]  /*4fb0*/  HADD2.F32 R4, -RZ, R104.H0_H0 ;  /* 0x20000068ff047230 */ /* 0x021fe20000004100 */
        /* <DEDUP_REMOVED lines=11> */
.L_x_137:
[----:B------:R-:W-:Y:S05]  /*5070*/  BSYNC B1 ;  /* 0x0000000000017941 */ /* 0x000fea0003800000 */
.L_x_136:
[----:B0----5:R-:W-:Y:S01]  /*5080*/  HADD2.F32 R4, -RZ, R104.H0_H0 ;  /* 0x20000068ff047230 */ /* 0x021fe20000004100 */
        /* <DEDUP_REMOVED lines=11> */
.L_x_139:
[----:B------:R-:W-:Y:S05]  /*5140*/  BSYNC B1 ;  /* 0x0000000000017941 */ /* 0x000fea0003800000 */
.L_x_138:
        /* <DEDUP_REMOVED lines=12> */
.L_x_141:
[----:B------:R-:W-:Y:S05]  /*5210*/  BSYNC B1 ;  /* 0x0000000000017941 */ /* 0x000fea0003800000 */
.L_x_140:
        /* <DEDUP_REMOVED lines=12> */
.L_x_143:
[----:B------:R-:W-:Y:S05]  /*52e0*/  BSYNC B1 ;  /* 0x0000000000017941 */ /* 0x000fea0003800000 */
.L_x_142:
        /* <DEDUP_REMOVED lines=12> */
.L_x_145:
[----:B------:R-:W-:Y:S05]  /*53b0*/  BSYNC B1 ;  /* 0x0000000000017941 */ /* 0x000fea0003800000 */
.L_x_144:
        /* <DEDUP_REMOVED lines=12> */
.L_x_147:
[----:B------:R-:W-:Y:S05]  /*5480*/  BSYNC B1 ;  /* 0x0000000000017941 */ /* 0x000fea0003800000 */
.L_x_146:
        /* <DEDUP_REMOVED lines=9> */
.L_x_149:
[----:B------:R-:W-:Y:S05]  /*5520*/  BSYNC B1 ;  /* 0x0000000000017941 */ /* 0x000fea0003800000 */
.L_x_148:
        /* <DEDUP_REMOVED lines=12> */
.L_x_151:
[----:B------:R-:W-:Y:S05]  /*55f0*/  BSYNC B1 ;  /* 0x0000000000017941 */ /* 0x000fea0003800000 */
.L_x_150:
[----:B------:R-:W-:Y:S05]  /*5600*/  @!P0 BRA `(.L_x_152) ;  /* 0x0000001400f08947 */ /* 0x000fea0003800000 */
[----:B-----5:R-:W-:-:S05]  /*5610*/  HADD2.F32 R104, -RZ, R104.H0_H0 ;  /* 0x20000068ff687230 */ /* 0x020fca0000004100 */
[----:B------:R-:W-:-:S04]  /*5620*/  FMUL R104, R104, R89 ;  /* 0x0000005968687220 */ /* 0x000fc80000400000 */
[----:B------:R-:W-:-:S05]  /*5630*/  FFMA R104, R55, R88, R104 ;  /* 0x0000005837687223 */ /* 0x000fca0000000068 */
[----:B------:R-:W-:-:S05]  /*5640*/  F2FP.F16.F32.PACK_AB R104, RZ, R104 ;  /* 0x00000068ff68723e */ /* 0x000fca00000000ff */
[----:B------:R0:W-:Y:S01]  /*5650*/  STG.E.U16 desc[UR36][R12.64+0x72], R104 ;  /* 0x000072680c007986 */ /* 0x0001e2000c101524 */
[----:B------:R-:W-:Y:S05]  /*5660*/  BRA `(.L_x_152) ;  /* 0x0000001400d87947 */ /* 0x000fea0003800000 */
.L_x_29:
[----:B------:R-:W-:Y:S01]  /*5670*/  ULDC.64 UR4, c[0x0][0x5c0] ;  /* 0x0001700000047ab9 */ /* 0x000fe20000000a00 */
[----:B------:R-:W-:Y:S01]  /*5680*/  ISETP.GT.AND P3, PT, R4, 0x1, PT ;  /* 0x000000010400780c */ /* 0x000fe20003f64270 */
[-C--:B------:R-:W-:Y:S01]  /*5690*/  FMUL R56, R56, R88.reuse ;  /* 0x0000005838387220 */ /* 0x080fe20000400000 */
[----:B------:R-:W-:Y:S01]  /*56a0*/  LEA R14, P1, R104, UR4, 0x1 ;  /* 0x00000004680e7c11 */ /* 0x000fe2000f8208ff */
[-C--:B------:R-:W-:Y:S01]  /*56b0*/  FMUL R57, R57, R88.reuse ;  /* 0x0000005839397220 */ /* 0x080fe20000400000 */
[----:B------:R-:W-:Y:S01]  /*56c0*/  IMAD.SHL.U32 R7, R12, 0x10, RZ ;  /* 0x000000100c077824 */ /* 0x000fe200078e00ff */
[----:B------:R-:W-:Y:S01]  /*56d0*/  ISETP.GT.AND P2, PT, R3, 0x8, P6 ;  /* 0x000000080300780c */ /* 0x000fe20003744270 */
[-C--:B------:R-:W-:Y:S01]  /*56e0*/  FMUL R58, R58, R88.reuse ;  /* 0x000000583a3a7220 */ /* 0x080fe20000400000 */
[----:B------:R-:W-:Y:S01]  /*56f0*/  LEA.HI.X R15, R104, UR5, R93, 0x1, P1 ;  /* 0x00000005680f7c11 */ /* 0x000fe200088f0c5d */
[-C--:B------:R-:W-:Y:S01]  /*5700*/  FMUL R59, R59, R88.reuse ;  /* 0x000000583b3b7220 */ /* 0x080fe20000400000 */
[----:B------:R-:W-:Y:S01]  /*5710*/  ISETP.GT.AND P1, PT, R3, RZ, P3 ;  /* 0x000000ff0300720c */ /* 0x000fe20001f24270 */
[----:B------:R-:W-:Y:S01]  /*5720*/  FMUL R60, R60, R88 ;  /* 0x000000583c3c7220 */ /* 0x000fe20000400000 */
[----:B------:R-:W-:Y:S01]  /*5730*/  F2FP.F16.F32.PACK_AB R56, RZ, R56 ;  /* 0x00000038ff38723e */ /* 0x000fe200000000ff */
[-C--:B------:R-:W-:Y:S01]  /*5740*/  FMUL R61, R61, R88.reuse ;  /* 0x000000583d3d7220 */ /* 0x080fe20000400000 */
[----:B------:R-:W-:Y:S01]  /*5750*/  F2FP.F16.F32.PACK_AB R57, RZ, R57 ;  /* 0x00000039ff39723e */ /* 0x000fe200000000ff */
[----:B------:R-:W-:Y:S01]  /*5760*/  FMUL R63, R63, R88 ;  /* 0x000000583f3f7220 */ /* 0x000fe20000400000 */
[C---:B------:R-:W-:Y:S01]  /*5770*/  SHF.L.U64.HI R5, R12.reuse, 0x4, R13 ;  /* 0x000000040c057819 */ /* 0x040fe2000001020d */
[----:B------:R-:W-:Y:S01]  /*5780*/  @P0 STG.E.U16 desc[UR36][R14.64], R56 ;  /* 0x000000380e000986 */ /* 0x000fe2000c101524 */
[----:B------:R-:W-:Y:S01]  /*5790*/  PRMT R9, R57, 0x7610, R9 ;  /* 0x0000761039097816 */ /* 0x000fe20000000009 */
[----:B------:R-:W-:Y:S01]  /*57a0*/  IMAD.SHL.U32 R57, R12, 0x100, RZ ;  /* 0x000001000c397824 */ /* 0x000fe200078e00ff */
[----:B------:R-:W-:Y:S01]  /*57b0*/  IADD3 R8, P0, R7, R14, RZ ;  /* 0x0000000e07087210 */ /* 0x000fe20007f1e0ff */
[----:B------:R-:W-:Y:S01]  /*57c0*/  FMUL R62, R62, R88 ;  /* 0x000000583e3e7220 */ /* 0x000fe20000400000 */
[----:B------:R-:W-:Y:S01]  /*57d0*/  F2FP.F16.F32.PACK_AB R58, RZ, R58 ;  /* 0x0000003aff3a723e */ /* 0x000fe200000000ff */
[--C-:B------:R-:W-:Y:S01]  /*57e0*/  @P1 IMAD.MOV.U32 R10, RZ, RZ, R14.reuse ;  /* 0x000000ffff0a1224 */ /* 0x100fe200078e000e */
[----:B------:R-:W-:Y:S01]  /*57f0*/  SHF.L.U64.HI R23, R12, 0x8, R13 ;  /* 0x000000080c177819 */ /* 0x000fe2000001020d */
[--C-:B------:R-:W-:Y:S01]  /*5800*/  @P1 IMAD.MOV.U32 R11, RZ, RZ, R15.reuse ;  /* 0x000000ffff0b1224 */ /* 0x100fe200078e000f */
[----:B------:R-:W-:Y:S01]  /*5810*/  ISETP.GT.AND P4, PT, R4, 0x8, PT ;  /* 0x000000080400780c */ /* 0x000fe20003f84270 */
[-C--:B------:R-:W-:Y:S01]  /*5820*/  FMUL R64, R64, R88.reuse ;  /* 0x0000005840407220 */ /* 0x080fe20000400000 */
[----:B------:R-:W-:Y:S01]  /*5830*/  F2FP.F16.F32.PACK_AB R59, RZ, R59 ;  /* 0x0000003bff3b723e */ /* 0x000fe200000000ff */
[----:B------:R-:W-:Y:S01]  /*5840*/  FMUL R65, R65, R88 ;  /* 0x0000005841417220 */ /* 0x000fe20000400000 */
[----:B------:R0:W-:Y:S01]  /*5850*/  @P1 STG.E.U16 desc[UR36][R10.64+0x2], R9 ;  /* 0x000002090a001986 */ /* 0x0001e2000c101524 */
[----:B------:R-:W-:Y:S01]  /*5860*/  F2FP.F16.F32.PACK_AB R60, RZ, R60 ;  /* 0x0000003cff3c723e */ /* 0x000fe200000000ff */
[-C--:B------:R-:W-:Y:S01]  /*5870*/  FMUL R66, R66, R88.reuse ;  /* 0x0000005842427220 */ /* 0x080fe20000400000 */
[----:B------:R-:W-:Y:S01]  /*5880*/  F2FP.F16.F32.PACK_AB R61, RZ, R61 ;  /* 0x0000003dff3d723e */ /* 0x000fe200000000ff */
[-C--:B------:R-:W-:Y:S01]  /*5890*/  FMUL R67, R67, R88.reuse ;  /* 0x0000005843437220 */ /* 0x080fe20000400000 */
[----:B------:R-:W-:Y:S01]  /*58a0*/  F2FP.F16.F32.PACK_AB R63, RZ, R63 ;  /* 0x0000003fff3f723e */ /* 0x000fe200000000ff */
[----:B------:R-:W-:Y:S01]  /*58b0*/  FMUL R68, R68, R88 ;  /* 0x0000005844447220 */ /* 0x000fe20000400000 */
[----:B------:R-:W-:Y:S01]  /*58c0*/  F2FP.F16.F32.PACK_AB R62, RZ, R62 ;  /* 0x0000003eff3e723e */ /* 0x000fe200000000ff */
[----:B------:R-:W-:Y:S01]  /*58d0*/  FMUL R69, R69, R88 ;  /* 0x0000005845457220 */ /* 0x000fe20000400000 */
[----:B------:R-:W-:Y:S01]  /*58e0*/  F2FP.F16.F32.PACK_AB R64, RZ, R64 ;  /* 0x00000040ff40723e */ /* 0x000fe200000000ff */
[-C--:B------:R-:W-:Y:S01]  /*58f0*/  FMUL R70, R70, R88.reuse ;  /* 0x0000005846467220 */ /* 0x080fe20000400000 */
[----:B------:R-:W-:Y:S01]  /*5900*/  F2FP.F16.F32.PACK_AB R65, RZ, R65 ;  /* 0x00000041ff41723e */ /* 0x000fe200000000ff */
[----:B0-----:R-:W-:Y:S01]  /*5910*/  IMAD.X R9, R5, 0x1, R15, P0 ;  /* 0x0000000105097824 */ /* 0x001fe200000e060f */
[----:B------:R-:W-:Y:S01]  /*5920*/  ISETP.GT.AND P0, PT, R3, 0x8, P3 ;  /* 0x000000080300780c */ /* 0x000fe20001f04270 */
[-C--:B------:R-:W-:Y:S01]  /*5930*/  FMUL R71, R71, R88.reuse ;  /* 0x0000005847477220 */ /* 0x080fe20000400000 */
[----:B------:R-:W-:Y:S01]  /*5940*/  ISETP.GT.AND P3, PT, R4, 0x9, PT ;  /* 0x000000090400780c */ /* 0x000fe20003f64270 */
[----:B------:R-:W-:Y:S01]  /*5950*/  FMUL R72, R72, R88 ;  /* 0x0000005848487220 */ /* 0x000fe20000400000 */
[----:B------:R-:W-:Y:S01]  /*5960*/  @P2 STG.E.U16 desc[UR36][R8.64], R58 ;  /* 0x0000003a08002986 */ /* 0x000fe2000c101524 */
[----:B------:R-:W-:Y:S01]  /*5970*/  IADD3 R6, P1, P2, R57, R14, R7 ;  /* 0x0000000e39067210 */ /* 0x000fe20007a3e007 */
[----:B------:R-:W-:Y:S01]  /*5980*/  FMUL R73, R73, R88 ;  /* 0x0000005849497220 */ /* 0x000fe20000400000 */
[----:B------:R-:W-:Y:S01]  /*5990*/  F2FP.F16.F32.PACK_AB R66, RZ, R66 ;  /* 0x00000042ff42723e */ /* 0x000fe200000000ff */
[-C--:B------:R-:W-:Y:S01]  /*59a0*/  FMUL R74, R74, R88.reuse ;  /* 0x000000584a4a7220 */ /* 0x080fe20000400000 */
[----:B------:R-:W-:Y:S01]  /*59b0*/  IADD3.X R7, R23, R15, R5, P1, P2 ;  /* 0x0000000f17077210 */ /* 0x000fe20000fe4405 */
[-C--:B------:R-:W-:Y:S01]  /*59c0*/  FMUL R75, R75, R88.reuse ;  /* 0x000000584b4b7220 */ /* 0x080fe20000400000 */
[C---:B------:R-:W-:Y:S01]  /*59d0*/  ISETP.GT.AND P1, PT, R3.reuse, RZ, P4 ;  /* 0x000000ff0300720c */ /* 0x040fe20002724270 */
[-C--:B------:R-:W-:Y:S01]  /*59e0*/  FMUL R76, R76, R88.reuse ;  /* 0x000000584c4c7220 */ /* 0x080fe20000400000 */
[----:B------:R-:W-:Y:S01]  /*59f0*/  @P0 STG.E.U16 desc[UR36][R8.64+0x2], R59 ;  /* 0x0000023b08000986 */ /* 0x000fe2000c101524 */
[----:B------:R-:W-:Y:S01]  /*5a00*/  ISETP.GT.AND P0, PT, R3, RZ, P3 ;  /* 0x000000ff0300720c */ /* 0x000fe20001f04270 */
[-C--:B------:R-:W-:Y:S01]  /*5a10*/  FMUL R77, R77, R88.reuse ;  /* 0x000000584d4d7220 */ /* 0x080fe20000400000 */
[----:B------:R-:W-:Y:S01]  /*5a20*/  ISETP.GT.AND P2, PT, R4, 0x11, PT ;  /* 0x000000110400780c */ /* 0x000fe20003f44270 */
[-C--:B------:R-:W-:Y:S01]  /*5a30*/  FMUL R78, R78, R88.reuse ;  /* 0x000000584e4e7220 */ /* 0x080fe20000400000 */
[----:B------:R-:W-:Y:S01]  /*5a40*/  F2FP.F16.F32.PACK_AB R67, RZ, R67 ;  /* 0x00000043ff43723e */ /* 0x000fe200000000ff */
[----:B------:R-:W-:Y:S01]  /*5a50*/  FMUL R79, R79, R88 ;  /* 0x000000584f4f7220 */ /* 0x000fe20000400000 */
[----:B------:R-:W-:Y:S01]  /*5a60*/  F2FP.F16.F32.PACK_AB R68, RZ, R68 ;  /* 0x00000044ff44723e */ /* 0x000fe200000000ff */
[-C--:B------:R-:W-:Y:S01]  /*5a70*/  FMUL R80, R80, R88.reuse ;  /* 0x0000005850507220 */ /* 0x080fe20000400000 */
[----:B------:R-:W-:Y:S01]  /*5a80*/  F2FP.F16.F32.PACK_AB R69, RZ, R69 ;  /* 0x00000045ff45723e */ /* 0x000fe200000000ff */
[----:B------:R-:W-:Y:S01]  /*5a90*/  FMUL R81, R81, R88 ;  /* 0x0000005851517220 */ /* 0x000fe20000400000 */
[--C-:B------:R-:W-:Y:S01]  /*5aa0*/  @P1 IMAD.MOV.U32 R10, RZ, RZ, R14.reuse ;  /* 0x000000ffff0a1224 */ /* 0x100fe200078e000e */
[----:B------:R-:W-:Y:S01]  /*5ab0*/  F2FP.F16.F32.PACK_AB R70, RZ, R70 ;  /* 0x00000046ff46723e */ /* 0x000fe200000000ff */
[--C-:B------:R-:W-:Y:S01]  /*5ac0*/  @P1 IMAD.MOV.U32 R11, RZ, RZ, R15.reuse ;  /* 0x000000ffff0b1224 */ /* 0x100fe200078e000f */
[----:B------:R-:W-:Y:S01]  /*5ad0*/  F2FP.F16.F32.PACK_AB R71, RZ, R71 ;  /* 0x00000047ff47723e */ /* 0x000fe200000000ff */
[----:B------:R-:W-:Y:S01]  /*5ae0*/  FMUL R82, R82, R88 ;  /* 0x0000005852527220 */ /* 0x000fe20000400000 */
[----:B------:R-:W-:Y:S01]  /*5af0*/  F2FP.F16.F32.PACK_AB R72, RZ, R72 ;  /* 0x00000048ff48723e */ /* 0x000fe200000000ff */
[-C--:B------:R-:W-:Y:S01]  /*5b00*/  FMUL R83, R83, R88.reuse ;  /* 0x0000005853537220 */ /* 0x080fe20000400000 */
[----:B------:R0:W-:Y:S01]  /*5b10*/  @P1 STG.E.U16 desc[UR36][R10.64+0x10], R60 ;  /* 0x0000103c0a001986 */ /* 0x0001e2000c101524 */
[----:B------:R-:W-:Y:S01]  /*5b20*/  ISETP.GT.AND P1, PT, R3, 0x8, P4 ;  /* 0x000000080300780c */ /* 0x000fe20002724270 */
[-C--:B------:R-:W-:Y:S01]  /*5b30*/  FMUL R84, R84, R88.reuse ;  /* 0x0000005854547220 */ /* 0x080fe20000400000 */
[----:B------:R-:W-:Y:S01]  /*5b40*/  F2FP.F16.F32.PACK_AB R73, RZ, R73 ;  /* 0x00000049ff49723e */ /* 0x000fe200000000ff */
[----:B------:R-:W-:Y:S01]  /*5b50*/  FMUL R85, R85, R88 ;  /* 0x0000005855557220 */ /* 0x000fe20000400000 */
[----:B------:R-:W-:Y:S01]  /*5b60*/  F2FP.F16.F32.PACK_AB R74, RZ, R74 ;  /* 0x0000004aff4a723e */ /* 0x000fe200000000ff */
[-C--:B------:R-:W-:Y:S01]  /*5b70*/  FMUL R86, R86, R88.reuse ;  /* 0x0000005856567220 */ /* 0x080fe20000400000 */
[----:B------:R-:W-:Y:S01]  /*5b80*/  F2FP.F16.F32.PACK_AB R75, RZ, R75 ;  /* 0x0000004bff4b723e */ /* 0x000fe200000000ff */
[-C--:B------:R-:W-:Y:S01]  /*5b90*/  FMUL R87, R87, R88.reuse ;  /* 0x0000005857577220 */ /* 0x080fe20000400000 */
[----:B------:R-:W-:Y:S01]  /*5ba0*/  ISETP.GT.AND P5, PT, R4, 0x28, PT ;  /* 0x000000280400780c */ /* 0x000fe20003fa4270 */
[----:B------:R-:W-:Y:S01]  /*5bb0*/  FMUL R24, R24, R88 ;  /* 0x0000005818187220 */ /* 0x000fe20000400000 */
[----:B------:R-:W-:Y:S01]  /*5bc0*/  F2FP.F16.F32.PACK_AB R76, RZ, R76 ;  /* 0x0000004cff4c723e */ /* 0x000fe200000000ff */
[--C-:B0-----:R-:W-:Y:S01]  /*5bd0*/  @P0 IMAD.MOV.U32 R10, RZ, RZ, R14.reuse ;  /* 0x000000ffff0a0224 */ /* 0x101fe200078e000e */
[----:B------:R-:W-:Y:S01]  /*5be0*/  ISETP.GT.AND P4, PT, R4, 0x29, PT ;  /* 0x000000290400780c */ /* 0x000fe20003f84270 */
        /* <DEDUP_REMOVED lines=8> */
[C---:B------:R-:W-:Y:S01]  /*5c70*/  ISETP.GT.AND P3, PT, R4.reuse, 0x10, PT ;  /* 0x000000100400780c */ /* 0x040fe20003f64270 */
[----:B------:R-:W-:Y:S01]  /*5c80*/  @P1 STG.E.U16 desc[UR36][R8.64+0x10], R62 ;  /* 0x0000103e08001986 */ /* 0x000fe2000c101524 */
        /* <DEDUP_REMOVED lines=8> */
[----:B------:R-:W-:Y:S01]  /*5d10*/  F2FP.F16.F32.PACK_AB R82, RZ, R82 ;  /* 0x00000052ff52723e */ /* 0x000fe200000000ff */
[----:B------:R-:W-:Y:S01]  /*5d20*/  @P0 STG.E.U16 desc[UR36][R8.64+0x12], R63 ;  /* 0x0000123f08000986 */ /* 0x000fe2000c101524 */
[----:B------:R-:W-:Y:S01]  /*5d30*/  ISETP.GT.AND P0, PT, R3, RZ, P3 ;  /* 0x000000ff0300720c */ /* 0x000fe20001f04270 */
[-C--:B------:R-:W-:Y:S01]  /*5d40*/  FMUL R32, R32, R88.reuse ;  /* 0x0000005820207220 */ /* 0x080fe20000400000 */
[----:B------:R-:W-:Y:S01]  /*5d50*/  F2FP.F16.F32.PACK_AB R83, RZ, R83 ;  /* 0x00000053ff53723e */ /* 0x000fe200000000ff */
[----:B------:R-:W-:Y:S01]  /*5d60*/  FMUL R33, R33, R88 ;  /* 0x0000005821217220 */ /* 0x000fe20000400000 */
[----:B------:R-:W-:Y:S01]  /*5d70*/  F2FP.F16.F32.PACK_AB R84, RZ, R84 ;  /* 0x00000054ff54723e */ /* 0x000fe200000000ff */
[-C--:B------:R-:W-:Y:S01]  /*5d80*/  FMUL R34, R34, R88.reuse ;  /* 0x0000005822227220 */ /* 0x080fe20000400000 */
[----:B------:R-:W-:Y:S01]  /*5d90*/  P2R R5, PR, RZ, 0x20 ;  /* 0x00000020ff057803 */ /* 0x000fe20000000000 */
[-C--:B------:R-:W-:Y:S01]  /*5da0*/  FMUL R35, R35, R88.reuse ;  /* 0x0000005823237220 */ /* 0x080fe20000400000 */
[----:B------:R-:W-:Y:S01]  /*5db0*/  F2FP.F16.F32.PACK_AB R85, RZ, R85 ;  /* 0x00000055ff55723e */ /* 0x000fe200000000ff */
[----:B------:R-:W-:Y:S01]  /*5dc0*/  FMUL R36, R36, R88 ;  /* 0x0000005824247220 */ /* 0x000fe20000400000 */
[----:B------:R-:W-:Y:S01]  /*5dd0*/  F2FP.F16.F32.PACK_AB R86, RZ, R86 ;  /* 0x00000056ff56723e */ /* 0x000fe200000000ff */
[----:B------:R-:W-:Y:S01]  /*5de0*/  FMUL R37, R37, R88 ;  /* 0x0000005825257220 */ /* 0x000fe20000400000 */
[----:B------:R-:W-:Y:S01]  /*5df0*/  F2FP.F16.F32.PACK_AB R87, RZ, R87 ;  /* 0x00000057ff57723e */ /* 0x000fe200000000ff */
[--C-:B0-----:R-:W-:Y:S01]  /*5e00*/  @P0 IMAD.MOV.U32 R11, RZ, RZ, R15.reuse ;  /* 0x000000ffff0b0224 */ /* 0x101fe200078e000f */
[----:B------:R-:W-:Y:S01]  /*5e10*/  @P0 MOV R10, R14 ;  /* 0x0000000e000a0202 */ /* 0x000fe20000000f00 */
[----:B------:R-:W-:Y:S01]  /*5e20*/  FMUL R38, R38, R88 ;  /* 0x0000005826267220 */ /* 0x000fe20000400000 */
[----:B------:R-:W-:Y:S01]  /*5e30*/  F2FP.F16.F32.PACK_AB R24, RZ, R24 ;  /* 0x00000018ff18723e */ /* 0x000fe200000000ff */
[-C--:B------:R-:W-:Y:S01]  /*5e40*/  FMUL R39, R39, R88.reuse ;  /* 0x0000005827277220 */ /* 0x080fe20000400000 */
[----:B------:R-:W-:Y:S01]  /*5e50*/  F2FP.F16.F32.PACK_AB R25, RZ, R25 ;  /* 0x00000019ff19723e */ /* 0x000fe200000000ff */
[----:B------:R0:W-:Y:S01]  /*5e60*/  @P0 STG.E.U16 desc[UR36][R10.64+0x20], R64 ;  /* 0x000020400a000986 */ /* 0x0001e2000c101524 */
[----:B------:R-:W-:Y:S01]  /*5e70*/  ISETP.GT.AND P0, PT, R3, RZ, P2 ;  /* 0x000000ff0300720c */ /* 0x000fe20001704270 */
[----:B------:R-:W-:Y:S01]  /*5e80*/  FMUL R40, R40, R88 ;  /* 0x0000005828287220 */ /* 0x000fe20000400000 */
[----:B------:R-:W-:Y:S01]  /*5e90*/  F2FP.F16.F32.PACK_AB R26, RZ, R26 ;  /* 0x0000001aff1a723e */ /* 0x000fe200000000ff */
        /* <DEDUP_REMOVED lines=8> */
[----:B------:R-:W-:Y:S01]  /*5f20*/  FMUL R45, R45, R88 ;  /* 0x000000582d2d7220 */ /* 0x000fe20000400000 */
[----:B------:R-:W-:Y:S01]  /*5f30*/  F2FP.F16.F32.PACK_AB R31, RZ, R31 ;  /* 0x0000001fff1f723e */ /* 0x000fe200000000ff */
[----:B0-----:R-:W-:Y:S01]  /*5f40*/  @P0 IMAD.MOV.U32 R10, RZ, RZ, R14 ;  /* 0x000000ffff0a0224 */ /* 0x001fe200078e000e */
[----:B------:R-:W-:Y:S01]  /*5f50*/  F2FP.F16.F32.PACK_AB R32, RZ, R32 ;  /* 0x00000020ff20723e */ /* 0x000fe200000000ff */
[----:B------:R-:W-:Y:S01]  /*5f60*/  @P0 IMAD.MOV.U32 R11, RZ, RZ, R15 ;  /* 0x000000ffff0b0224 */ /* 0x000fe200078e000f */
[----:B------:R-:W-:Y:S01]  /*5f70*/  F2FP.F16.F32.PACK_AB R33, RZ, R33 ;  /* 0x00000021ff21723e */ /* 0x000fe200000000ff */
[----:B------:R-:W-:Y:S01]  /*5f80*/  FMUL R46, R46, R88 ;  /* 0x000000582e2e7220 */ /* 0x000fe20000400000 */
[----:B------:R-:W-:Y:S01]  /*5f90*/  F2FP.F16.F32.PACK_AB R34, RZ, R34 ;  /* 0x00000022ff22723e */ /* 0x000fe200000000ff */
[-C--:B------:R-:W-:Y:S01]  /*5fa0*/  FMUL R47, R47, R88.reuse ;  /* 0x000000582f2f7220 */ /* 0x080fe20000400000 */
[----:B------:R0:W-:Y:S01]  /*5fb0*/  @P0 STG.E.U16 desc[UR36][R10.64+0x22], R65 ;  /* 0x000022410a000986 */ /* 0x0001e2000c101524 */
[----:B------:R-:W-:Y:S01]  /*5fc0*/  ISETP.GT.AND P0, PT, R3, 0x8, P3 ;  /* 0x000000080300780c */ /* 0x000fe20001f04270 */
        /* <DEDUP_REMOVED lines=12> */
[----:B------:R-:W-:Y:S01]  /*6090*/  @P0 STG.E.U16 desc[UR36][R8.64+0x20], R66 ;  /* 0x0000204208000986 */ /* 0x000fe2000c101524 */
[----:B------:R-:W-:Y:S01]  /*60a0*/  ISETP.GT.AND P0, PT, R3, 0x8, P2 ;  /* 0x000000080300780c */ /* 0x000fe20001704270 */
[-C--:B------:R-:W-:Y:S01]  /*60b0*/  FMUL R54, R54, R88.reuse ;  /* 0x0000005836367220 */ /* 0x080fe20000400000 */
[----:B------:R-:W-:Y:S01]  /*60c0*/  ISETP.GT.AND P2, PT, R4, 0x18, PT ;  /* 0x000000180400780c */ /* 0x000fe20003f44270 */
[----:B------:R-:W-:Y:S01]  /*60d0*/  FMUL R55, R55, R88 ;  /* 0x0000005837377220 */ /* 0x000fe20000400000 */
[----:B------:R-:W-:-:S02]  /*60e0*/  F2FP.F16.F32.PACK_AB R40, RZ, R40 ;  /* 0x00000028ff28723e */ /* 0x000fc400000000ff */
[----:B------:R-:W-:Y:S02]  /*60f0*/  F2FP.F16.F32.PACK_AB R41, RZ, R41 ;  /* 0x00000029ff29723e */ /* 0x000fe400000000ff */
[----:B------:R-:W-:Y:S02]  /*6100*/  F2FP.F16.F32.PACK_AB R42, RZ, R42 ;  /* 0x0000002aff2a723e */ /* 0x000fe400000000ff */
[----:B------:R-:W-:Y:S02]  /*6110*/  F2FP.F16.F32.PACK_AB R43, RZ, R43 ;  /* 0x0000002bff2b723e */ /* 0x000fe400000000ff */
[----:B------:R-:W-:Y:S01]  /*6120*/  F2FP.F16.F32.PACK_AB R44, RZ, R44 ;  /* 0x0000002cff2c723e */ /* 0x000fe200000000ff */
[----:B------:R-:W-:Y:S01]  /*6130*/  @P0 STG.E.U16 desc[UR36][R8.64+0x22], R67 ;  /* 0x0000224308000986 */ /* 0x000fe2000c101524 */
[----:B------:R-:W-:Y:S02]  /*6140*/  ISETP.GT.AND P0, PT, R3, RZ, P2 ;  /* 0x000000ff0300720c */ /* 0x000fe40001704270 */
[----:B------:R-:W-:-:S02]  /*6150*/  F2FP.F16.F32.PACK_AB R45, RZ, R45 ;  /* 0x0000002dff2d723e */ /* 0x000fc400000000ff */
[----:B------:R-:W-:Y:S02]  /*6160*/  F2FP.F16.F32.PACK_AB R46, RZ, R46 ;  /* 0x0000002eff2e723e */ /* 0x000fe400000000ff */
[----:B------:R-:W-:Y:S02]  /*6170*/  F2FP.F16.F32.PACK_AB R47, RZ, R47 ;  /* 0x0000002fff2f723e */ /* 0x000fe400000000ff */
[----:B------:R-:W-:Y:S02]  /*6180*/  F2FP.F16.F32.PACK_AB R48, RZ, R48 ;  /* 0x00000030ff30723e */ /* 0x000fe400000000ff */
[----:B------:R-:W-:Y:S02]  /*6190*/  F2FP.F16.F32.PACK_AB R49, RZ, R49 ;  /* 0x00000031ff31723e */ /* 0x000fe400000000ff */
[----:B------:R-:W-:Y:S01]  /*61a0*/  F2FP.F16.F32.PACK_AB R50, RZ, R50 ;  /* 0x00000032ff32723e */ /* 0x000fe200000000ff */
[----:B0-----:R-:W-:Y:S01]  /*61b0*/  @P0 IMAD.MOV.U32 R10, RZ, RZ, R14 ;  /* 0x000000ffff0a0224 */ /* 0x001fe200078e000e */
[----:B------:R-:W-:Y:S01]  /*61c0*/  F2FP.F16.F32.PACK_AB R51, RZ, R51 ;  /* 0x00000033ff33723e */ /* 0x000fe200000000ff */
[----:B------:R-:W-:Y:S01]  /*61d0*/  @P0 IMAD.MOV.U32 R11, RZ, RZ, R15 ;  /* 0x000000ffff0b0224 */ /* 0x000fe200078e000f */
[----:B------:R-:W-:-:S02]  /*61e0*/  F2FP.F16.F32.PACK_AB R52, RZ, R52 ;  /* 0x00000034ff34723e */ /* 0x000fc400000000ff */
[----:B------:R-:W-:Y:S02]  /*61f0*/  F2FP.F16.F32.PACK_AB R53, RZ, R53 ;  /* 0x00000035ff35723e */ /* 0x000fe400000000ff */
[----:B------:R0:W-:Y:S01]  /*6200*/  @P0 STG.E.U16 desc[UR36][R10.64+0x30], R68 ;  /* 0x000030440a000986 */ /* 0x0001e2000c101524 */
[----:B------:R-:W-:Y:S02]  /*6210*/  ISETP.GT.AND P0, PT, R3, RZ, P1 ;  /* 0x000000ff0300720c */ /* 0x000fe40000f04270 */
[----:B------:R-:W-:Y:S02]  /*6220*/  F2FP.F16.F32.PACK_AB R54, RZ, R54 ;  /* 0x00000036ff36723e */ /* 0x000fe400000000ff */
[----:B------:R-:W-:-:S09]  /*6230*/  F2FP.F16.F32.PACK_AB R55, RZ, R55 ;  /* 0x00000037ff37723e */ /* 0x000fd200000000ff */
[----:B0-----:R-:W-:Y:S02]  /*6240*/  @P0 IMAD.MOV.U32 R10, RZ, RZ, R14 ;  /* 0x000000ffff0a0224 */ /* 0x001fe400078e000e */
[----:B------:R-:W-:-:S05]  /*6250*/  @P0 IMAD.MOV.U32 R11, RZ, RZ, R15 ;  /* 0x000000ffff0b0224 */ /* 0x000fca00078e000f */
[----:B------:R0:W-:Y:S01]  /*6260*/  @P0 STG.E.U16 desc[UR36][R10.64+0x32], R69 ;  /* 0x000032450a000986 */ /* 0x0001e2000c101524 */
[----:B------:R-:W-:Y:S02]  /*6270*/  ISETP.GT.AND P0, PT, R3, 0x8, P2 ;  /* 0x000000080300780c */ /* 0x000fe40001704270 */
[----:B------:R-:W-:-:S11]  /*6280*/  ISETP.GT.AND P2, PT, R4, 0x20, PT ;  /* 0x000000200400780c */ /* 0x000fd60003f44270 */
[----:B------:R-:W-:Y:S01]  /*6290*/  @P0 STG.E.U16 desc[UR36][R8.64+0x30], R70 ;  /* 0x0000304608000986 */ /* 0x000fe2000c101524 */
[----:B------:R-:W-:Y:S02]  /*62a0*/  ISETP.GT.AND P0, PT, R3, 0x8, P1 ;  /* 0x000000080300780c */ /* 0x000fe40000f04270 */
[----:B------:R-:W-:-:S11]  /*62b0*/  ISETP.GT.AND P1, PT, R4, 0x21, PT ;  /* 0x000000210400780c */ /* 0x000fd60003f24270 */
[----:B------:R-:W-:Y:S01]  /*62c0*/  @P0 STG.E.U16 desc[UR36][R8.64+0x32], R71 ;  /* 0x0000324708000986 */ /* 0x000fe2000c101524 */
[----:B------:R-:W-:-:S13]  /*62d0*/  ISETP.GT.AND P0, PT, R3, RZ, P2 ;  /* 0x000000ff0300720c */ /* 0x000fda0001704270 */
[----:B0-----:R-:W-:Y:S02]  /*62e0*/  @P0 IMAD.MOV.U32 R10, RZ, RZ, R14 ;  /* 0x000000ffff0a0224 */ /* 0x001fe400078e000e */
[----:B------:R-:W-:-:S05]  /*62f0*/  @P0 IMAD.MOV.U32 R11, RZ, RZ, R15 ;  /* 0x000000ffff0b0224 */ /* 0x000fca00078e000f */
[----:B------:R0:W-:Y:S01]  /*6300*/  @P0 STG.E.U16 desc[UR36][R10.64+0x40], R72 ;  /* 0x000040480a000986 */ /* 0x0001e2000c101524 */
[----:B------:R-:W-:-:S13]  /*6310*/  ISETP.GT.AND P0, PT, R3, RZ, P1 ;  /* 0x000000ff0300720c */ /* 0x000fda0000f04270 */
[----:B0-----:R-:W-:Y:S02]  /*6320*/  @P0 IMAD.MOV.U32 R10, RZ, RZ, R14 ;  /* 0x000000ffff0a0224 */ /* 0x001fe400078e000e */
[----:B------:R-:W-:-:S05]  /*6330*/  @P0 IMAD.MOV.U32 R11, RZ, RZ, R15 ;  /* 0x000000ffff0b0224 */ /* 0x000fca00078e000f */
[----:B------:R0:W-:Y:S01]  /*6340*/  @P0 STG.E.U16 desc[UR36][R10.64+0x42], R73 ;  /* 0x000042490a000986 */ /* 0x0001e2000c101524 */
[----:B------:R-:W-:Y:S02]  /*6350*/  ISETP.GT.AND P0, PT, R3, 0x8, P2 ;  /* 0x000000080300780c */ /* 0x000fe40001704270 */
[----:B------:R-:W-:-:S11]  /*6360*/  ISETP.GT.AND P2, PT, R4, 0x38, PT ;  /* 0x000000380400780c */ /* 0x000fd60003f44270 */
[----:B------:R-:W-:Y:S01]  /*6370*/  @P0 STG.E.U16 desc[UR36][R8.64+0x40], R74 ;  /* 0x0000404a08000986 */ /* 0x000fe2000c101524 */
[----:B------:R-:W-:-:S13]  /*6380*/  ISETP.GT.AND P0, PT, R3, 0x8, P1 ;  /* 0x000000080300780c */ /* 0x000fda0000f04270 */
        /* <DEDUP_REMOVED lines=9> */
[----:B------:R-:W-:-:S13]  /*6420*/  ISETP.GT.AND P0, PT, R3, 0x8, P5 ;  /* 0x000000080300780c */ /* 0x000fda0002f04270 */
[----:B------:R-:W-:Y:S01]  /*6430*/  @P0 STG.E.U16 desc[UR36][R8.64+0x50], R78 ;  /* 0x0000504e08000986 */ /* 0x000fe2000c101524 */
[----:B------:R-:W-:-:S13]  /*6440*/  ISETP.GT.AND P0, PT, R3, 0x8, P4 ;  /* 0x000000080300780c */ /* 0x000fda0002704270 */
[----:B------:R-:W-:Y:S01]  /*6450*/  @P0 STG.E.U16 desc[UR36][R8.64+0x52], R79 ;  /* 0x0000524f08000986 */ /* 0x000fe2000c101524 */
[----:B------:R-:W-:-:S13]  /*6460*/  ISETP.GT.AND P0, PT, R3, RZ, P3 ;  /* 0x000000ff0300720c */ /* 0x000fda0001f04270 */
[----:B0-----:R-:W-:Y:S02]  /*6470*/  @P0 IMAD.MOV.U32 R10, RZ, RZ, R14 ;  /* 0x000000ffff0a0224 */ /* 0x001fe400078e000e */
[----:B------:R-:W-:-:S05]  /*6480*/  @P0 IMAD.MOV.U32 R11, RZ, RZ, R15 ;  /* 0x000000ffff0b0224 */ /* 0x000fca00078e000f */
[----:B------:R0:W-:Y:S01]  /*6490*/  @P0 STG.E.U16 desc[UR36][R10.64+0x60], R80 ;  /* 0x000060500a000986 */ /* 0x0001e2000c101524 */
[----:B------:R-:W-:-:S04]  /*64a0*/  ISETP.GT.AND P0, PT, R4, 0x31, PT ;  /* 0x000000310400780c */ /* 0x000fc80003f04270 */
        /* <DEDUP_REMOVED lines=8> */
[----:B------:R-:W-:-:S05]  /*6530*/  IADD3 R12, P1, R57, R8, RZ ;  /* 0x00000008390c7210 */ /* 0x000fca0007f3e0ff */
[----:B------:R-:W-:Y:S01]  /*6540*/  IMAD.X R13, R23, 0x1, R9, P1 ;  /* 0x00000001170d7824 */ /* 0x000fe200008e0609 */
[----:B------:R-:W-:-:S13]  /*6550*/  ISETP.GT.AND P1, PT, R3, RZ, P2 ;  /* 0x000000ff0300720c */ /* 0x000fda0001724270 */
[----:B------:R-:W-:Y:S01]  /*6560*/  @P1 STG.E.U16 desc[UR36][R14.64+0x70], R84 ;  /* 0x000070540e001986 */ /* 0x000fe2000c101524 */
[----:B------:R-:W-:-:S05]  /*6570*/  IADD3 R20, P1, R57, R8, RZ ;  /* 0x0000000839147210 */ /* 0x000fca0007f3e0ff */
[----:B------:R-:W-:Y:S01]  /*6580*/  IMAD.X R21, R23, 0x1, R9, P1 ;  /* 0x0000000117157824 */ /* 0x000fe200008e0609 */
[----:B0-----:R-:W-:-:S05]  /*6590*/  IADD3 R10, P1, R57, R14, RZ ;  /* 0x0000000e390a7210 */ /* 0x001fca0007f3e0ff */
[----:B------:R-:W-:Y:S01]  /*65a0*/  IMAD.X R11, R23, 0x1, R15, P1 ;  /* 0x00000001170b7824 */ /* 0x000fe200008e060f */
[----:B------:R-:W-:-:S04]  /*65b0*/  ISETP.GT.AND P1, PT, R4, 0x39, PT ;  /* 0x000000390400780c */ /* 0x000fc80003f24270 */
[----:B------:R-:W-:-:S13]  /*65c0*/  ISETP.GT.AND P5, PT, R3, RZ, P1 ;  /* 0x000000ff0300720c */ /* 0x000fda0000fa4270 */
[----:B------:R-:W-:Y:S01]  /*65d0*/  @P5 STG.E.U16 desc[UR36][R14.64+0x72], R85 ;  /* 0x000072550e005986 */ /* 0x000fe2000c101524 */
[----:B------:R-:W-:-:S13]  /*65e0*/  ISETP.GT.AND P5, PT, R3, 0x8, P2 ;  /* 0x000000080300780c */ /* 0x000fda00017a4270 */
[----:B------:R-:W-:Y:S01]  /*65f0*/  @P5 STG.E.U16 desc[UR36][R8.64+0x70], R86 ;  /* 0x0000705608005986 */ /* 0x000fe2000c101524 */
[----:B------:R-:W-:-:S13]  /*6600*/  ISETP.GT.AND P5, PT, R3, 0x8, P1 ;  /* 0x000000080300780c */ /* 0x000fda0000fa4270 */
[----:B------:R0:W-:Y:S01]  /*6610*/  @P5 STG.E.U16 desc[UR36][R8.64+0x72], R87 ;  /* 0x0000725708005986 */ /* 0x0001e2000c101524 */
[C---:B------:R-:W-:Y:S02]  /*6620*/  ISETP.GT.AND P5, PT, R3.reuse, 0x80, P6 ;  /* 0x000000800300780c */ /* 0x040fe400037a4270 */
[----:B------:R-:W-:-:S11]  /*6630*/  ISETP.GT.AND P6, PT, R3, 0x88, P6 ;  /* 0x000000880300780c */ /* 0x000fd600037c4270 */
[----:B------:R-:W-:Y:S01]  /*6640*/  @P5 STG.E.U16 desc[UR36][R10.64], R24 ;  /* 0x000000180a005986 */ /* 0x000fe2000c101524 */
[----:B------:R-:W-:-:S04]  /*6650*/  ISETP.GT.AND P5, PT, R4, 0x1, PT ;  /* 0x000000010400780c */ /* 0x000fc80003fa4270 */
[----:B------:R-:W-:-:S13]  /*6660*/  ISETP.GT.AND P5, PT, R3, 0x80, P5 ;  /* 0x000000800300780c */ /* 0x000fda0002fa4270 */
[----:B0-----:R-:W-:Y:S02]  /*6670*/  @P5 IMAD.MOV.U32 R8, RZ, RZ, R10 ;  /* 0x000000ffff085224 */ /* 0x001fe400078e000a */
[----:B------:R-:W-:-:S05]  /*6680*/  @P5 IMAD.MOV.U32 R9, RZ, RZ, R11 ;  /* 0x000000ffff095224 */ /* 0x000fca00078e000b */
[----:B------:R0:W-:Y:S01]  /*6690*/  @P5 STG.E.U16 desc[UR36][R8.64+0x2], R25 ;  /* 0x0000021908005986 */ /* 0x0001e2000c101524 */
[----:B------:R-:W-:-:S03]  /*66a0*/  ISETP.NE.AND P5, PT, R5, RZ, PT ;  /* 0x000000ff0500720c */ /* 0x000fc60003fa5270 */
[----:B------:R-:W-:Y:S01]  /*66b0*/  @P6 STG.E.U16 desc[UR36][R12.64], R26 ;  /* 0x0000001a0c006986 */ /* 0x000fe2000c101524 */
[----:B------:R-:W-:-:S04]  /*66c0*/  ISETP.GT.AND P6, PT, R4, 0x1, PT ;  /* 0x000000010400780c */ /* 0x000fc80003fc4270 */
[----:B------:R-:W-:-:S13]  /*66d0*/  ISETP.GT.AND P6, PT, R3, 0x88, P6 ;  /* 0x000000880300780c */ /* 0x000fda00037c4270 */
[----:B------:R-:W-:Y:S01]  /*66e0*/  @P6 STG.E.U16 desc[UR36][R20.64+0x2], R27 ;  /* 0x0000021b14006986 */ /* 0x000fe2000c101524 */
[----:B------:R-:W-:-:S04]  /*66f0*/  ISETP.GT.AND P6, PT, R4, 0x8, PT ;  /* 0x000000080400780c */ /* 0x000fc80003fc4270 */
[----:B------:R-:W-:-:S13]  /*6700*/  ISETP.GT.AND P6, PT, R3, 0x80, P6 ;  /* 0x000000800300780c */ /* 0x000fda00037c4270 */
[----:B0-----:R-:W-:Y:S01]  /*6710*/  @P6 IMAD.MOV.U32 R8, RZ, RZ, R10 ;  /* 0x000000ffff086224 */ /* 0x001fe200078e000a */
[----:B------:R-:W-:-:S05]  /*6720*/  @P6 MOV R9, R11 ;  /* 0x0000000b00096202 */ /* 0x000fca0000000f00 */
[----:B------:R0:W-:Y:S01]  /*6730*/  @P6 STG.E.U16 desc[UR36][R8.64+0x10], R28 ;  /* 0x0000101c08006986 */ /* 0x0001e2000c101524 */
[----:B------:R-:W-:-:S04]  /*6740*/  ISETP.GT.AND P6, PT, R4, 0x9, PT ;  /* 0x000000090400780c */ /* 0x000fc80003fc4270 */
[----:B------:R-:W-:-:S13]  /*6750*/  ISETP.GT.AND P6, PT, R3, 0x80, P6 ;  /* 0x000000800300780c */ /* 0x000fda00037c4270 */
[----:B0-----:R-:W-:Y:S02]  /*6760*/  @P6 IMAD.MOV.U32 R8, RZ, RZ, R10 ;  /* 0x000000ffff086224 */ /* 0x001fe400078e000a */
[----:B------:R-:W-:-:S05]  /*6770*/  @P6 IMAD.MOV.U32 R9, RZ, RZ, R11 ;  /* 0x000000ffff096224 */ /* 0x000fca00078e000b */
[----:B------:R0:W-:Y:S01]  /*6780*/  @P6 STG.E.U16 desc[UR36][R8.64+0x12], R29 ;  /* 0x0000121d08006986 */ /* 0x0001e2000c101524 */
[----:B------:R-:W-:-:S04]  /*6790*/  ISETP.GT.AND P6, PT, R4, 0x8, PT ;  /* 0x000000080400780c */ /* 0x000fc80003fc4270 */
[----:B------:R-:W-:-:S13]  /*67a0*/  ISETP.GT.AND P6, PT, R3, 0x88, P6 ;  /* 0x000000880300780c */ /* 0x000fda00037c4270 */
[----:B------:R-:W-:Y:S01]  /*67b0*/  @P6 STG.E.U16 desc[UR36][R6.64+0x10], R30 ;  /* 0x0000101e06006986 */ /* 0x000fe2000c101524 */
[----:B------:R-:W-:-:S04]  /*67c0*/  ISETP.GT.AND P6, PT, R4, 0x9, PT ;  /* 0x000000090400780c */ /* 0x000fc80003fc4270 */
[----:B------:R-:W-:-:S13]  /*67d0*/  ISETP.GT.AND P6, PT, R3, 0x88, P6 ;  /* 0x000000880300780c */ /* 0x000fda00037c4270 */
[----:B------:R-:W-:Y:S01]  /*67e0*/  @P6 STG.E.U16 desc[UR36][R6.64+0x12], R31 ;  /* 0x0000121f06006986 */ /* 0x000fe2000c101524 */
[----:B------:R-:W-:-:S04]  /*67f0*/  ISETP.GT.AND P6, PT, R4, 0x10, PT ;  /* 0x000000100400780c */ /* 0x000fc80003fc4270 */
[----:B------:R-:W-:-:S13]  /*6800*/  ISETP.GT.AND P6, PT, R3, 0x80, P6 ;  /* 0x000000800300780c */ /* 0x000fda00037c4270 */
[----:B0-----:R-:W-:Y:S02]  /*6810*/  @P6 IMAD.MOV.U32 R8, RZ, RZ, R10 ;  /* 0x000000ffff086224 */ /* 0x001fe400078e000a */
[----:B------:R-:W-:-:S05]  /*6820*/  @P6 IMAD.MOV.U32 R9, RZ, RZ, R11 ;  /* 0x000000ffff096224 */ /* 0x000fca00078e000b */
        /* <DEDUP_REMOVED lines=37> */
[----:B------:R-:W-:Y:S01]  /*6a80*/  @P6 STG.E.U16 desc[UR36][R8.64+0x42], R41 ;  /* 0x0000422908006986 */ /* 0x000fe2000c101524 */
[----:B------:R-:W-:-:S04]  /*6a90*/  ISETP.GT.AND P6, PT, R4, 0x20, PT ;  /* 0x000000200400780c */ /* 0x000fc80003fc4270 */
[----:B------:R-:W-:-:S13]  /*6aa0*/  ISETP.GT.AND P6, PT, R3, 0x88, P6 ;  /* 0x000000880300780c */ /* 0x000fda00037c4270 */
[----:B------:R-:W-:Y:S01]  /*6ab0*/  @P6 STG.E.U16 desc[UR36][R6.64+0x40], R42 ;  /* 0x0000402a06006986 */ /* 0x000fe2000c101524 */
[----:B------:R-:W-:-:S04]  /*6ac0*/  ISETP.GT.AND P6, PT, R4, 0x21, PT ;  /* 0x000000210400780c */ /* 0x000fc80003fc4270 */
[----:B------:R-:W-:-:S13]  /*6ad0*/  ISETP.GT.AND P6, PT, R3, 0x88, P6 ;  /* 0x000000880300780c */ /* 0x000fda00037c4270 */
[----:B------:R-:W-:Y:S02]  /*6ae0*/  @P6 IMAD.MOV.U32 R4, RZ, RZ, R6 ;  /* 0x000000ffff046224 */ /* 0x000fe400078e0006 */
[----:B------:R-:W-:-:S05]  /*6af0*/  @P6 IMAD.MOV.U32 R5, RZ, RZ, R7 ;  /* 0x000000ffff056224 */ /* 0x000fca00078e0007 */
[----:B------:R0:W-:Y:S01]  /*6b00*/  @P6 STG.E.U16 desc[UR36][R4.64+0x42], R43 ;  /* 0x0000422b04006986 */ /* 0x0001e2000c101524 */
[C---:B------:R-:W-:Y:S02]  /*6b10*/  ISETP.GT.AND P6, PT, R3.reuse, 0x80, P5 ;  /* 0x000000800300780c */ /* 0x040fe40002fc4270 */
[----:B------:R-:W-:-:S11]  /*6b20*/  ISETP.GT.AND P5, PT, R3, 0x88, P5 ;  /* 0x000000880300780c */ /* 0x000fd60002fa4270 */
[----:B0-----:R-:W-:Y:S02]  /*6b30*/  @P6 IMAD.MOV.U32 R4, RZ, RZ, R10 ;  /* 0x000000ffff046224 */ /* 0x001fe400078e000a */
[----:B------:R-:W-:-:S05]  /*6b40*/  @P6 IMAD.MOV.U32 R5, RZ, RZ, R11 ;  /* 0x000000ffff056224 */ /* 0x000fca00078e000b */
[----:B------:R0:W-:Y:S01]  /*6b50*/  @P6 STG.E.U16 desc[UR36][R4.64+0x50], R44 ;  /* 0x0000502c04006986 */ /* 0x0001e2000c101524 */
[C---:B------:R-:W-:Y:S02]  /*6b60*/  ISETP.GT.AND P6, PT, R3.reuse, 0x80, P4 ;  /* 0x000000800300780c */ /* 0x040fe400027c4270 */
[----:B------:R-:W-:-:S11]  /*6b70*/  ISETP.GT.AND P4, PT, R3, 0x88, P4 ;  /* 0x000000880300780c */ /* 0x000fd60002784270 */
[----:B0-----:R-:W-:Y:S02]  /*6b80*/  @P6 IMAD.MOV.U32 R4, RZ, RZ, R10 ;  /* 0x000000ffff046224 */ /* 0x001fe400078e000a */
[----:B------:R-:W-:-:S05]  /*6b90*/  @P6 IMAD.MOV.U32 R5, RZ, RZ, R11 ;  /* 0x000000ffff056224 */ /* 0x000fca00078e000b */
[----:B------:R0:W-:Y:S02]  /*6ba0*/  @P6 STG.E.U16 desc[UR36][R4.64+0x52], R45 ;  /* 0x0000522d04006986 */ /* 0x0001e4000c101524 */
[----:B0-----:R-:W-:Y:S02]  /*6bb0*/  @P5 IMAD.MOV.U32 R4, RZ, RZ, R6 ;  /* 0x000000ffff045224 */ /* 0x001fe400078e0006 */
[----:B------:R-:W-:-:S05]  /*6bc0*/  @P5 IMAD.MOV.U32 R5, RZ, RZ, R7 ;  /* 0x000000ffff055224 */ /* 0x000fca00078e0007 */
[----:B------:R0:W-:Y:S01]  /*6bd0*/  @P5 STG.E.U16 desc[UR36][R4.64+0x50], R46 ;  /* 0x0000502e04005986 */ /* 0x0001e2000c101524 */
[C---:B------:R-:W-:Y:S02]  /*6be0*/  ISETP.GT.AND P5, PT, R3.reuse, 0x80, P3 ;  /* 0x000000800300780c */ /* 0x040fe40001fa4270 */
[----:B------:R-:W-:Y:S01]  /*6bf0*/  ISETP.GT.AND P3, PT, R3, 0x88, P3 ;  /* 0x000000880300780c */ /* 0x000fe20001f64270 */
[----:B0-----:R-:W-:Y:S02]  /*6c00*/  @P4 IMAD.MOV.U32 R4, RZ, RZ, R6 ;  /* 0x000000ffff044224 */ /* 0x001fe400078e0006 */
[----:B------:R-:W-:-:S05]  /*6c10*/  @P4 IMAD.MOV.U32 R5, RZ, RZ, R7 ;  /* 0x000000ffff054224 */ /* 0x000fca00078e0007 */
[----:B------:R0:W-:Y:S01]  /*6c20*/  @P4 STG.E.U16 desc[UR36][R4.64+0x52], R47 ;  /* 0x0000522f04004986 */ /* 0x0001e2000c101524 */
[C---:B------:R-:W-:Y:S02]  /*6c30*/  ISETP.GT.AND P4, PT, R3.reuse, 0x80, P0 ;  /* 0x000000800300780c */ /* 0x040fe40000784270 */
[----:B------:R-:W-:Y:S01]  /*6c40*/  ISETP.GT.AND P0, PT, R3, 0x88, P0 ;  /* 0x000000880300780c */ /* 0x000fe20000704270 */
[----:B0-----:R-:W-:Y:S01]  /*6c50*/  @P5 IMAD.MOV.U32 R4, RZ, RZ, R10 ;  /* 0x000000ffff045224 */ /* 0x001fe200078e000a */
[----:B------:R-:W-:-:S05]  /*6c60*/  @P5 MOV R5, R11 ;  /* 0x0000000b00055202 */ /* 0x000fca0000000f00 */
        /* <DEDUP_REMOVED lines=8> */
[----:B0-----:R-:W-:Y:S02]  /*6cf0*/  @P3 IMAD.MOV.U32 R4, RZ, RZ, R6 ;  /* 0x000000ffff043224 */ /* 0x001fe400078e0006 */
[----:B------:R-:W-:-:S05]  /*6d00*/  @P3 IMAD.MOV.U32 R5, RZ, RZ, R7 ;  /* 0x000000ffff053224 */ /* 0x000fca00078e0007 */
[----:B------:R0:W-:Y:S02]  /*6d10*/  @P3 STG.E.U16 desc[UR36][R4.64+0x60], R50 ;  /* 0x0000603204003986 */ /* 0x0001e4000c101524 */
[----:B0-----:R-:W-:Y:S02]  /*6d20*/  @P0 IMAD.MOV.U32 R4, RZ, RZ, R6 ;  /* 0x000000ffff040224 */ /* 0x001fe400078e0006 */
[----:B------:R-:W-:-:S05]  /*6d30*/  @P0 IMAD.MOV.U32 R5, RZ, RZ, R7 ;  /* 0x000000ffff050224 */ /* 0x000fca00078e0007 */
[----:B------:R0:W-:Y:S02]  /*6d40*/  @P0 STG.E.U16 desc[UR36][R4.64+0x62], R51 ;  /* 0x0000623304000986 */ /* 0x0001e4000c101524 */
[----:B0-----:R-:W-:Y:S02]  /*6d50*/  @P5 IMAD.MOV.U32 R4, RZ, RZ, R10 ;  /* 0x000000ffff045224 */ /* 0x001fe400078e000a */
[----:B------:R-:W-:-:S05]  /*6d60*/  @P5 IMAD.MOV.U32 R5, RZ, RZ, R11 ;  /* 0x000000ffff055224 */ /* 0x000fca00078e000b */
[----:B------:R0:W-:Y:S04]  /*6d70*/  @P5 STG.E.U16 desc[UR36][R4.64+0x70], R52 ;  /* 0x0000703404005986 */ /* 0x0001e8000c101524 */
[----:B------:R1:W-:Y:S01]  /*6d80*/  @P4 STG.E.U16 desc[UR36][R10.64+0x72], R53 ;  /* 0x000072350a004986 */ /* 0x0003e2000c101524 */
[----:B0-----:R-:W-:Y:S02]  /*6d90*/  @P2 IMAD.MOV.U32 R4, RZ, RZ, R6 ;  /* 0x000000ffff042224 */ /* 0x001fe400078e0006 */
[----:B------:R-:W-:-:S05]  /*6da0*/  @P2 IMAD.MOV.U32 R5, RZ, RZ, R7 ;  /* 0x000000ffff052224 */ /* 0x000fca00078e0007 */
[----:B------:R1:W-:Y:S04]  /*6db0*/  @P2 STG.E.U16 desc[UR36][R4.64+0x70], R54 ;  /* 0x0000703604002986 */ /* 0x0003e8000c101524 */
[----:B------:R1:W-:Y:S02]  /*6dc0*/  @P1 STG.E.U16 desc[UR36][R6.64+0x72], R55 ;  /* 0x0000723706001986 */ /* 0x0003e4000c101524 */
.L_x_152:
[----:B------:R-:W-:Y:S05]  /*6dd0*/  BSYNC B0 ;  /* 0x0000000000007941 */ /* 0x000fea0003800000 */
.L_x_28:
[----:B------:R-:W-:Y:S01]  /*6de0*/  ULDC UR4, c[0x0][0xc] ;  /* 0x0000030000047ab9 */ /* 0x000fe20000000800 */
[----:B------:R-:W-:Y:S01]  /*6df0*/  ULDC UR5, c[0x0][0x10] ;  /* 0x0000040000057ab9 */ /* 0x000fe20000000800 */
[----:B------:R-:W2:Y:S01]  /*6e00*/  LDC R3, c[0x0][0x14] ;  /* 0x00000500ff037b82 */ /* 0x000ea20000000800 */
[----:B------:R-:W-:Y:S01]  /*6e10*/  UIMAD.WIDE.U32 UR4, UR4, UR5, URZ ;  /* 0x00000005040472a5 */ /* 0x000fe2000f8e003f */
[----:B------:R-:W-:Y:S02]  /*6e20*/  IMAD.MOV.U32 R90, RZ, RZ, -0x1 ;  /* 0xffffffffff5a7424 */ /* 0x000fe400078e00ff */
[----:B------:R-:W-:-:S03]  /*6e30*/  IMAD.MOV.U32 R23, RZ, RZ, -0x1 ;  /* 0xffffffffff177424 */ /* 0x000fc600078e00ff */
[----:B--2---:R-:W-:-:S04]  /*6e40*/  IMAD.WIDE.U32 R16, R3, UR4, R16 ;  /* 0x0000000403107c25 */ /* 0x004fc8000f8e0010 */
[----:B------:R-:W-:Y:S01]  /*6e50*/  IMAD R3, R3, UR5, RZ ;  /* 0x0000000503037c24 */ /* 0x000fe2000f8e02ff */
[----:B------:R-:W-:Y:S02]  /*6e60*/  ULDC.64 UR4, c[0x0][0x650] ;  /* 0x0001940000047ab9 */ /* 0x000fe40000000a00 */
[----:B------:R-:W-:Y:S01]  /*6e70*/  ISETP.GE.U32.AND P0, PT, R16, UR4, PT ;  /* 0x0000000410007c0c */ /* 0x000fe2000bf06070 */
[--C-:B------:R-:W-:Y:S01]  /*6e80*/  IMAD.IADD R17, R17, 0x1, R3.reuse ;  /* 0x0000000111117824 */ /* 0x100fe200078e0203 */
[----:B------:R-:W-:-:S04]  /*6e90*/  PRMT R3, RZ, 0x7610, R3 ;  /* 0x00007610ff037816 */ /* 0x000fc80000000003 */
[----:B------:R-:W-:-:S13]  /*6ea0*/  ISETP.GE.U32.AND.EX P0, PT, R17, UR5, PT, P0 ;  /* 0x0000000511007c0c */ /* 0x000fda000bf06100 */
[----:B------:R-:W-:Y:S05]  /*6eb0*/  @P0 BRA `(.L_x_153) ;  /* 0x0000000400640947 */ /* 0x000fea0003800000 */
[----:B0-----:R-:W0:Y:S01]  /*6ec0*/  S2R R12, SR_CTAID.X ;  /* 0x00000000000c7919 */ /* 0x001e220000002500 */
[----:B-1--4-:R-:W1:Y:S01]  /*6ed0*/  LDC.64 R10, c[0x0][0x628] ;  /* 0x00018a00ff0a7b82 */ /* 0x012e620000000a00 */
[----:B------:R-:W-:Y:S01]  /*6ee0*/  ULDC UR4, c[0x0][0x150] ;  /* 0x0000540000047ab9 */ /* 0x000fe20000000800 */
[----:B------:R-:W-:Y:S01]  /*6ef0*/  IMAD.MOV.U32 R8, RZ, RZ, R16 ;  /* 0x000000ffff087224 */ /* 0x000fe200078e0010 */
[----:B------:R-:W2:Y:S01]  /*6f00*/  S2R R24, SR_CTAID.Y ;  /* 0x0000000000187919 */ /* 0x000ea20000002600 */
[----:B------:R-:W-:-:S04]  /*6f10*/  IMAD.MOV.U32 R9, RZ, RZ, R17 ;  /* 0x000000ffff097224 */ /* 0x000fc800078e0011 */
[----:B------:R-:W4:Y:S08]  /*6f20*/  LDC R21, c[0x0][0x144] ;  /* 0x00005100ff157b82 */ /* 0x000f300000000800 */
[----:B------:R-:W2:Y:S08]  /*6f30*/  LDC R0, c[0x0][0x630] ;  /* 0x00018c00ff007b82 */ /* 0x000eb00000000800 */
[----:B------:R-:W2:Y:S01]  /*6f40*/  LDC.64 R14, c[0x0][0x620] ;  /* 0x00018800ff0e7b82 */ /* 0x000ea20000000a00 */
[----:B-1----:R-:W-:-:S04]  /*6f50*/  ISETP.NE.U32.AND P0, PT, R10, RZ, PT ;  /* 0x000000ff0a00720c */ /* 0x002fc80003f05070 */
[----:B------:R-:W-:Y:S02]  /*6f60*/  ISETP.NE.AND.EX P0, PT, R11, RZ, PT, P0 ;  /* 0x000000ff0b00720c */ /* 0x000fe40003f05300 */
[----:B0-----:R-:W-:-:S05]  /*6f70*/  I2FP.F32.U32 R3, R12 ;  /* 0x0000000c00037245 */ /* 0x001fca0000201000 */
[----:B------:R-:W-:-:S04]  /*6f80*/  FMUL R3, R3, UR4 ;  /* 0x0000000403037c20 */ /* 0x000fc80008400000 */
[----:B------:R0:W1:Y:S02]  /*6f90*/  F2I.U32.TRUNC.NTZ R20, R3 ;  /* 0x0000000300147305 */ /* 0x000064000020f000 */
[----:B----4-:R-:W-:Y:S05]  /*6fa0*/  @!P0 BRA `(.L_x_154) ;  /* 0x0000000000288947 */ /* 0x010fea0003800000 */
[----:B0-----:R-:W0:Y:S02]  /*6fb0*/  LDC R3, c[0x0][0x634] ;  /* 0x00018d00ff037b82 */ /* 0x001e240000000800 */
        /* <DEDUP_REMOVED lines=9> */
.L_x_154:
[----:B------:R-:W4:Y:S01]  /*7050*/  LDC.64 R28, c[0x0][0x640] ;  /* 0x00019000ff1c7b82 */ /* 0x000f220000000a00 */
[-CC-:B--2---:R-:W-:Y:S01]  /*7060*/  SHF.R.U64 R23, R8, R0.reuse, R9.reuse ;  /* 0x0000000008177219 */ /* 0x184fe20000001209 */
[----:B-1----:R-:W-:Y:S01]  /*7070*/  IMAD.MOV R20, RZ, RZ, -R20 ;  /* 0x000000ffff147224 */ /* 0x002fe200078e0a14 */
[----:B------:R-:W-:Y:S01]  /*7080*/  SHF.R.U32.HI R0, RZ, R0, R9 ;  /* 0x00000000ff007219 */ /* 0x000fe20000011609 */
[----:B------:R-:W-:Y:S01]  /*7090*/  ULDC UR4, c[0x0][0x154] ;  /* 0x0000550000047ab9 */ /* 0x000fe20000000800 */
[----:B0-----:R-:W-:Y:S01]  /*70a0*/  IADD3 R3, P0, RZ, -R23, RZ ;  /* 0x80000017ff037210 */ /* 0x001fe20007f1e0ff */
[----:B------:R-:W-:Y:S02]  /*70b0*/  IMAD R21, R21, R20, R12 ;  /* 0x0000001415157224 */ /* 0x000fe400078e020c */
[----:B------:R-:W0:Y:S01]  /*70c0*/  LDC R6, c[0x0][0x618] ;  /* 0x00018600ff067b82 */ /* 0x000e220000000800 */
[----:B------:R-:W-:Y:S02]  /*70d0*/  IMAD.MOV.U32 R7, RZ, RZ, 0x1 ;  /* 0x00000001ff077424 */ /* 0x000fe400078e00ff */
[----:B------:R-:W-:-:S04]  /*70e0*/  IMAD.X R5, RZ, RZ, ~R0, P0 ;  /* 0x000000ffff057224 */ /* 0x000fc800000e0e00 */
[-C--:B------:R-:W-:Y:S01]  /*70f0*/  IMAD R0, R5, R14.reuse, RZ ;  /* 0x0000000e05007224 */ /* 0x080fe200078e02ff */
[----:B------:R-:W1:Y:S01]  /*7100*/  LDC R8, c[0x0][0x608] ;  /* 0x00018200ff087b82 */ /* 0x000e620000000800 */
[----:B------:R-:W-:-:S04]  /*7110*/  IMAD.WIDE.U32 R4, R3, R14, R16 ;  /* 0x0000000e03047225 */ /* 0x000fc800078e0010 */
[----:B------:R-:W-:Y:S01]  /*7120*/  IMAD R3, R3, R15, R0 ;  /* 0x0000000f03037224 */ /* 0x000fe200078e0200 */
[----:B------:R-:W-:Y:S02]  /*7130*/  I2FP.F32.U32 R0, R24 ;  /* 0x0000001800007245 */ /* 0x000fe40000201000 */
[----:B------:R-:W2:Y:S01]  /*7140*/  LDC R26, c[0x0][0x658] ;  /* 0x00019600ff1a7b82 */ /* 0x000ea20000000800 */
[----:B------:R-:W-:Y:S01]  /*7150*/  IMAD.IADD R3, R5, 0x1, R3 ;  /* 0x0000000105037824 */ /* 0x000fe200078e0203 */
[----:B----4-:R-:W-:Y:S01]  /*7160*/  ISETP.NE.U32.AND P0, PT, R28, RZ, PT ;  /* 0x000000ff1c00720c */ /* 0x010fe20003f05070 */
[----:B------:R-:W-:Y:S01]  /*7170*/  FMUL R0, R0, UR4 ;  /* 0x0000000400007c20 */ /* 0x000fe20008400000 */
[----:B------:R-:W-:Y:S02]  /*7180*/  IMAD.MOV.U32 R5, RZ, RZ, -0x1 ;  /* 0xffffffffff057424 */ /* 0x000fe400078e00ff */
[----:B------:R-:W-:Y:S01]  /*7190*/  ISETP.NE.AND.EX P0, PT, R29, RZ, PT, P0 ;  /* 0x000000ff1d00720c */ /* 0x000fe20003f05300 */
[----:B------:R4:W2:Y:S01]  /*71a0*/  F2I.U32.TRUNC.NTZ R13, R0 ;  /* 0x00000000000d7305 */ /* 0x0008a2000020f000 */
[----:B------:R-:W3:Y:S01]  /*71b0*/  LDC R15, c[0x0][0x148] ;  /* 0x00005200ff0f7b82 */ /* 0x000ee20000000800 */
[----:B0-----:R-:W-:-:S02]  /*71c0*/  SHF.R.U64 R12, R4, R6, R3 ;  /* 0x00000006040c7219 */ /* 0x001fc40000001203 */
[----:B------:R-:W-:-:S05]  /*71d0*/  SHF.R.U32.HI R3, RZ, R6, R3 ;  /* 0x00000006ff037219 */ /* 0x000fca0000011603 */
[----:B------:R-:W0:Y:S01]  /*71e0*/  LDC R20, c[0x0][0x600] ;  /* 0x00018000ff147b82 */ /* 0x000e220000000800 */
[-CC-:B-1----:R-:W-:Y:S02]  /*71f0*/  SHF.R.U64 R10, R12, R8.reuse, R3.reuse ;  /* 0x000000080c0a7219 */ /* 0x182fe40000001203 */
[----:B------:R-:W-:-:S05]  /*7200*/  SHF.R.U32.HI R3, RZ, R8, R3 ;  /* 0x00000008ff037219 */ /* 0x000fca0000011603 */
[----:B------:R-:W1:Y:S01]  /*7210*/  LDC R27, c[0x0][0x648] ;  /* 0x00019200ff1b7b82 */ /* 0x000e620000000800 */
[-C--:B--2---:R-:W-:Y:S02]  /*7220*/  SHF.L.U32 R4, R5, R26.reuse, RZ ;  /* 0x0000001a05047219 */ /* 0x084fe400000006ff */
[-CC-:B------:R-:W-:Y:S02]  /*7230*/  SHF.R.U64 R14, R10, R26.reuse, R3.reuse ;  /* 0x0000001a0a0e7219 */ /* 0x180fe40000001203 */
[----:B------:R-:W-:Y:S02]  /*7240*/  SHF.R.U32.HI R5, RZ, R26, R3 ;  /* 0x0000001aff057219 */ /* 0x000fe40000011603 */
[----:B------:R-:W-:Y:S01]  /*7250*/  LOP3.LUT R25, RZ, R4, RZ, 0x33, !PT ;  /* 0x00000004ff197212 */ /* 0x000fe200078e33ff */
[----:B------:R-:W2:Y:S01]  /*7260*/  LDC R30, c[0x0][0x638] ;  /* 0x00018e00ff1e7b82 */ /* 0x000ea20000000800 */
[----:B------:R-:W-:Y:S01]  /*7270*/  SHF.L.U32 R26, R7, R26, RZ ;  /* 0x0000001a071a7219 */ /* 0x000fe200000006ff */
[----:B------:R-:W-:-:S06]  /*7280*/  IMAD.MOV.U32 R4, RZ, RZ, R14 ;  /* 0x000000ffff047224 */ /* 0x000fcc00078e000e */
[----:B------:R-:W0:Y:S01]  /*7290*/  LDC R31, c[0x0][0x610] ;  /* 0x00018400ff1f7b82 */ /* 0x000e220000000800 */
[----:B----4-:R-:W-:Y:S05]  /*72a0*/  @!P0 BRA `(.L_x_155) ;  /* 0x0000000000288947 */ /* 0x010fea0003800000 */
[----:B------:R-:W4:Y:S02]  /*72b0*/  LDC R3, c[0x0][0x64c] ;  /* 0x00019300ff037b82 */ /* 0x000f240000000800 */
[----:B----4-:R-:W-:-:S05]  /*72c0*/  IADD3 R3, P0, R14, R3, RZ ;  /* 0x000000030e037210 */ /* 0x010fca0007f1e0ff */
[----:B------:R-:W-:-:S04]  /*72d0*/  IMAD.X R11, RZ, RZ, R5, P0 ;  /* 0x000000ffff0b7224 */ /* 0x000fc800000e0605 */
[----:B------:R-:W-:-:S04]  /*72e0*/  IMAD.WIDE.U32 R4, R11, R28, RZ ;  /* 0x0000001c0b047225 */ /* 0x000fc800078e00ff */
[----:B------:R-:W-:-:S04]  /*72f0*/  IMAD.WIDE.U32 R6, P0, R3, R29, R4 ;  /* 0x0000001d03067225 */ /* 0x000fc80007800004 */
[----:B------:R-:W-:Y:S01]  /*7300*/  IMAD.WIDE.U32 R4, R3, R28, RZ ;  /* 0x0000001c03047225 */ /* 0x000fe200078e00ff */
[----:B------:R-:W-:-:S03]  /*7310*/  IADD3.X R9, RZ, RZ, RZ, P0, !PT ;  /* 0x000000ffff097210 */ /* 0x000fc600007fe4ff */
[----:B------:R-:W-:Y:S01]  /*7320*/  IMAD.MOV.U32 R8, RZ, RZ, R7 ;  /* 0x000000ffff087224 */ /* 0x000fe200078e0007 */
[----:B------:R-:W-:-:S05]  /*7330*/  IADD3 RZ, P0, R5, R6, RZ ;  /* 0x0000000605ff7210 */ /* 0x000fca0007f1e0ff */
[----:B------:R-:W-:-:S08]  /*7340*/  IMAD.WIDE.U32.X R4, R11, R29, R8, P0 ;  /* 0x0000001d0b047225 */ /* 0x000fd000000e0408 */
.L_x_155:
[----:B------:R-:W-:Y:S01]  /*7350*/  ISETP.NE.AND P0, PT, R2, 0x1, PT ;  /* 0x000000010200780c */ /* 0x000fe20003f05270 */
[----:B0-----:R-:W-:Y:S01]  /*7360*/  VIADD R7, R20, 0xffffffff ;  /* 0xffffffff14077836 */ /* 0x001fe20000000000 */
[----:B-1----:R-:W-:Y:S01]  /*7370*/  SHF.R.U64 R0, R4, R27, R5 ;  /* 0x0000001b04007219 */ /* 0x002fe20000001205 */
[----:B------:R-:W-:Y:S01]  /*7380*/  IMAD.MOV R13, RZ, RZ, -R13 ;  /* 0x000000ffff0d7224 */ /* 0x000fe200078e0a0d */
[----:B------:R-:W-:Y:S01]  /*7390*/  LOP3.LUT R5, R10, R25, RZ, 0xc0, !PT ;  /* 0x000000190a057212 */ /* 0x000fe200078ec0ff */
[----:B------:R-:W-:Y:S01]  /*73a0*/  IMAD.MOV.U32 R4, RZ, RZ, 0x1 ;  /* 0x00000001ff047424 */ /* 0x000fe200078e00ff */
[----:B------:R-:W-:Y:S01]  /*73b0*/  LOP3.LUT R12, R12, R7, RZ, 0xc0, !PT ;  /* 0x000000070c0c7212 */ /* 0x000fe200078ec0ff */
[----:B------:R-:W-:Y:S02]  /*73c0*/  IMAD.MOV R3, RZ, RZ, -R0 ;  /* 0x000000ffff037224 */ /* 0x000fe400078e0a00 */
[----:B------:R-:W-:Y:S02]  /*73d0*/  IMAD R0, R26, R0, R5 ;  /* 0x000000001a007224 */ /* 0x000fe400078e0205 */
[----:B--2---:R-:W-:-:S02]  /*73e0*/  IMAD R3, R3, R30, R14 ;  /* 0x0000001e03037224 */ /* 0x004fc400078e020e */
[----:B---3--:R-:W-:Y:S02]  /*73f0*/  @P0 IMAD R21, R15, R13, R24 ;  /* 0x0000000d0f150224 */ /* 0x008fe400078e0218 */
[----:B------:R-:W-:Y:S01]  /*7400*/  IMAD R5, R3, R20, R12 ;  /* 0x0000001403057224 */ /* 0x000fe200078e020c */
[----:B------:R-:W-:Y:S01]  /*7410*/  PRMT R3, R4, 0x7610, R3 ;  /* 0x0000761004037816 */ /* 0x000fe20000000003 */
[----:B------:R-:W-:-:S05]  /*7420*/  IMAD R0, R0, R31, R21 ;  /* 0x0000001f00007224 */ /* 0x000fca00078e0215 */
[----:B------:R-:W-:Y:S02]  /*7430*/  SEL R90, R5, R0, !P0 ;  /* 0x00000000055a7207 */ /* 0x000fe40004000000 */
[----:B------:R-:W-:-:S07]  /*7440*/  SEL R0, R0, R5, !P0 ;  /* 0x0000000500007207 */ /* 0x000fce0004000000 */
.L_x_153:
[----:B------:R-:W-:Y:S01]  /*7450*/  LOP3.LUT P0, RZ, R3, 0xff, RZ, 0xc0, !PT ;  /* 0x000000ff03ff7812 */ /* 0x000fe2000780c0ff */
[----:B------:R-:W-:-:S12]  /*7460*/  IMAD.MOV.U32 R94, RZ, RZ, R0 ;  /* 0x000000ffff5e7224 */ /* 0x000fd800078e0000 */
[----:B------:R-:W-:Y:S05]  /*7470*/  @P0 BRA `(.L_x_156) ;  /* 0xffffff9800a80947 */ /* 0x000fea000383ffff */
[----:B------:R-:W-:Y:S05]  /*7480*/  EXIT ;  /* 0x000000000000794d */ /* 0x000fea0003800000 */
.L_x_3:
[----:B0-----:R-:W-:Y:S01]  /*7490*/  ULDC.64 UR4, c[0x0][0x650] ;  /* 0x0001940000047ab9 */ /* 0x001fe20000000a00 */
        /* <DEDUP_REMOVED lines=25> */
.L_x_158:
[--C-:B------:R-:W-:Y:S01]  /*7630*/  SHF.R.U64 R12, R10, R14, R11.reuse ;  /* 0x0000000e0a0c7219 */ /* 0x100fe2000000120b */
[----:B------:R-:W0:Y:S01]  /*7640*/  LDC R22, c[0x0][0x618] ;  /* 0x00018600ff167b82 */ /* 0x000e220000000800 */
[----:B------:R-:W-:Y:S01]  /*7650*/  I2FP.F32.U32 R6, R4 ;  /* 0x0000000400067245 */ /* 0x000fe20000201000 */
[----:B------:R-:W-:Y:S01]  /*7660*/  ULDC UR4, c[0x0][0x150] ;  /* 0x0000540000047ab9 */ /* 0x000fe20000000800 */
[----:B------:R-:W-:Y:S02]  /*7670*/  SHF.R.U32.HI R5, RZ, R14, R11 ;  /* 0x0000000eff057219 */ /* 0x000fe4000001160b */
[----:B------:R-:W-:Y:S01]  /*7680*/  IADD3 R9, P0, RZ, -R12, RZ ;  /* 0x8000000cff097210 */ /* 0x000fe20007f1e0ff */
[----:B------:R-:W-:Y:S01]  /*7690*/  FMUL R11, R6, UR4 ;  /* 0x00000004060b7c20 */ /* 0x000fe20008400000 */
[----:B------:R-:W-:Y:S01]  /*76a0*/  ULDC UR4, c[0x0][0x154] ;  /* 0x0000550000047ab9 */ /* 0x000fe20000000800 */
[----:B------:R-:W1:Y:S02]  /*76b0*/  LDC.64 R24, c[0x0][0x640] ;  /* 0x00019000ff187b82 */ /* 0x000e640000000a00 */
[----:B------:R-:W-:-:S02]  /*76c0*/  IMAD.X R5, RZ, RZ, ~R5, P0 ;  /* 0x000000ffff057224 */ /* 0x000fc400000e0e05 */
[----:B------:R-:W2:Y:S01]  /*76d0*/  F2I.U32.TRUNC.NTZ R11, R11 ;  /* 0x0000000b000b7305 */ /* 0x000ea2000020f000 */
[----:B------:R-:W-:-:S03]  /*76e0*/  IMAD.WIDE.U32 R6, R9, R20, R16 ;  /* 0x0000001409067225 */ /* 0x000fc600078e0010 */
[----:B------:R-:W3:Y:S01]  /*76f0*/  LDC R13, c[0x0][0x144] ;  /* 0x00005100ff0d7b82 */ /* 0x000ee20000000800 */
[----:B------:R-:W-:-:S04]  /*7700*/  IMAD R8, R5, R20, RZ ;  /* 0x0000001405087224 */ /* 0x000fc800078e02ff */
[----:B------:R-:W-:Y:S02]  /*7710*/  IMAD R5, R9, R21, R8 ;  /* 0x0000001509057224 */ /* 0x000fe400078e0208 */
[----:B------:R-:W-:Y:S01]  /*7720*/  IMAD.MOV.U32 R8, RZ, RZ, -0x1 ;  /* 0xffffffffff087424 */ /* 0x000fe200078e00ff */
[----:B------:R-:W4:Y:S01]  /*7730*/  LDC R14, c[0x0][0x608] ;  /* 0x00018200ff0e7b82 */ /* 0x000f220000000800 */
[----:B------:R-:W-:Y:S01]  /*7740*/  IMAD.IADD R5, R7, 0x1, R5 ;  /* 0x0000000107057824 */ /* 0x000fe200078e0205 */
[----:B------:R-:W-:-:S04]  /*7750*/  I2FP.F32.U32 R7, R3 ;  /* 0x0000000300077245 */ /* 0x000fc80000201000 */
[-C--:B0-----:R-:W-:Y:S01]  /*7760*/  SHF.R.U64 R10, R6, R22.reuse, R5 ;  /* 0x00000016060a7219 */ /* 0x081fe20000001205 */
[----:B--2---:R-:W-:Y:S01]  /*7770*/  IMAD.MOV R6, RZ, RZ, -R11 ;  /* 0x000000ffff067224 */ /* 0x004fe200078e0a0b */
[----:B------:R-:W0:Y:S01]  /*7780*/  LDC R9, c[0x0][0x658] ;  /* 0x00019600ff097b82 */ /* 0x000e220000000800 */
[----:B-1----:R-:W-:Y:S01]  /*7790*/  ISETP.NE.U32.AND P0, PT, R24, RZ, PT ;  /* 0x000000ff1800720c */ /* 0x002fe20003f05070 */
[----:B------:R-:W-:Y:S01]  /*77a0*/  FMUL R7, R7, UR4 ;  /* 0x0000000407077c20 */ /* 0x000fe20008400000 */
[----:B------:R-:W-:Y:S02]  /*77b0*/  SHF.R.U32.HI R5, RZ, R22, R5 ;  /* 0x00000016ff057219 */ /* 0x000fe40000011605 */
[----:B------:R-:W-:-:S03]  /*77c0*/  ISETP.NE.AND.EX P0, PT, R25, RZ, PT, P0 ;  /* 0x000000ff1900720c */ /* 0x000fc60003f05300 */
[----:B------:R-:W1:Y:S01]  /*77d0*/  LDC R20, c[0x0][0x148] ;  /* 0x00005200ff147b82 */ /* 0x000e620000000800 */
[----:B---3--:R-:W-:Y:S02]  /*77e0*/  IMAD R23, R13, R6, R4 ;  /* 0x000000060d177224 */ /* 0x008fe400078e0204 */
[----:B------:R-:W-:-:S05]  /*77f0*/  IMAD.MOV.U32 R6, RZ, RZ, 0x1 ;  /* 0x00000001ff067424 */ /* 0x000fca00078e00ff */
[----:B------:R-:W2:Y:S01]  /*7800*/  LDC R21, c[0x0][0x600] ;  /* 0x00018000ff157b82 */ /* 0x000ea20000000800 */
[-CC-:B----4-:R-:W-:Y:S02]  /*7810*/  SHF.R.U64 R13, R10, R14.reuse, R5.reuse ;  /* 0x0000000e0a0d7219 */ /* 0x190fe40000001205 */
[----:B------:R-:W-:Y:S02]  /*7820*/  SHF.R.U32.HI R4, RZ, R14, R5 ;  /* 0x0000000eff047219 */ /* 0x000fe40000011605 */
[----:B------:R3:W4:Y:S03]  /*7830*/  F2I.U32.TRUNC.NTZ R14, R7 ;  /* 0x00000007000e7305 */ /* 0x000726000020f000 */
[----:B------:R-:W1:Y:S01]  /*7840*/  LDC R26, c[0x0][0x648] ;  /* 0x00019200ff1a7b82 */ /* 0x000e620000000800 */
[-C--:B0-----:R-:W-:Y:S02]  /*7850*/  SHF.R.U64 R15, R13, R9.reuse, R4 ;  /* 0x000000090d0f7219 */ /* 0x081fe40000001204 */
[----:B------:R-:W-:-:S02]  /*7860*/  SHF.L.U32 R8, R8, R9, RZ ;  /* 0x0000000908087219 */ /* 0x000fc400000006ff */
[-C--:B------:R-:W-:Y:S01]  /*7870*/  SHF.R.U32.HI R5, RZ, R9.reuse, R4 ;  /* 0x00000009ff057219 */ /* 0x080fe20000011604 */
[----:B------:R-:W-:Y:S01]  /*7880*/  IMAD.MOV.U32 R4, RZ, RZ, R15 ;  /* 0x000000ffff047224 */ /* 0x000fe200078e000f */
[----:B------:R-:W-:Y:S01]  /*7890*/  SHF.L.U32 R22, R6, R9, RZ ;  /* 0x0000000906167219 */ /* 0x000fe200000006ff */
[----:B------:R-:W0:Y:S01]  /*78a0*/  LDC R27, c[0x0][0x638] ;  /* 0x00018e00ff1b7b82 */ /* 0x000e220000000800 */
[----:B------:R-:W-:-:S07]  /*78b0*/  LOP3.LUT R28, RZ, R8, RZ, 0x33, !PT ;  /* 0x00000008ff1c7212 */ /* 0x000fce00078e33ff */
        /* <DEDUP_REMOVED lines=12> */
.L_x_159:
[----:B------:R-:W-:Y:S01]  /*7980*/  ISETP.NE.AND P0, PT, R2, 0x1, PT ;  /* 0x000000010200780c */ /* 0x000fe20003f05270 */
[----:B--2---:R-:W-:Y:S01]  /*7990*/  VIADD R7, R21, 0xffffffff ;  /* 0xffffffff15077836 */ /* 0x004fe20000000000 */
[----:B-1----:R-:W-:Y:S01]  /*79a0*/  SHF.R.U64 R5, R4, R26, R5 ;  /* 0x0000001a04057219 */ /* 0x002fe20000001205 */
[----:B------:R-:W-:Y:S01]  /*79b0*/  IMAD.MOV R14, RZ, RZ, -R14 ;  /* 0x000000ffff0e7224 */ /* 0x000fe200078e0a0e */
[----:B------:R-:W-:Y:S01]  /*79c0*/  LOP3.LUT R4, R13, R28, RZ, 0xc0, !PT ;  /* 0x0000001c0d047212 */ /* 0x000fe200078ec0ff */
[----:B------:R-:W-:Y:S01]  /*79d0*/  IMAD.MOV.U32 R8, RZ, RZ, R12 ;  /* 0x000000ffff087224 */ /* 0x000fe200078e000c */
[----:B------:R-:W-:Y:S02]  /*79e0*/  IADD3 R6, -R5, RZ, RZ ;  /* 0x000000ff05067210 */ /* 0x000fe40007ffe1ff */
[----:B------:R-:W-:Y:S01]  /*79f0*/  LOP3.LUT R10, R10, R7, RZ, 0xc0, !PT ;  /* 0x000000070a0a7212 */ /* 0x000fe200078ec0ff */
[----:B------:R-:W-:-:S04]  /*7a00*/  IMAD R4, R22, R5, R4 ;  /* 0x0000000516047224 */ /* 0x000fc800078e0204 */
[----:B------:R-:W-:Y:S02]  /*7a10*/  @P0 IMAD R23, R20, R14, R3 ;  /* 0x0000000e14170224 */ /* 0x000fe400078e0203 */
[----:B0-----:R-:W-:Y:S02]  /*7a20*/  IMAD R3, R6, R27, R15 ;  /* 0x0000001b06037224 */ /* 0x001fe400078e020f */
[----:B------:R-:W-:Y:S02]  /*7a30*/  IMAD R7, R4, R29, R23 ;  /* 0x0000001d04077224 */ /* 0x000fe400078e0217 */
[----:B------:R-:W-:Y:S02]  /*7a40*/  IMAD R4, R3, R21, R10 ;  /* 0x0000001503047224 */ /* 0x000fe400078e020a */
[----:B------:R-:W-:-:S03]  /*7a50*/  IMAD.MOV.U32 R6, RZ, RZ, 0x1 ;  /* 0x00000001ff067424 */ /* 0x000fc600078e00ff */
[----:B------:R-:W-:Y:S02]  /*7a60*/  SEL R9, R4, R7, !P0 ;  /* 0x0000000704097207 */ /* 0x000fe40004000000 */
[----:B------:R-:W-:-:S07]  /*7a70*/  SEL R7, R7, R4, !P0 ;  /* 0x0000000407077207 */ /* 0x000fce0004000000 */
.L_x_157:
[----:B------:R-:W-:-:S08]  /*7a80*/  NOP ;  /* 0x0000000000007918 */ /* 0x000fd00000000000 */
[----:B------:R-:W0:-:S00]  /*7a90*/  USETMAXREG.DEALLOC.CTAPOOL 0x28 ;  /* 0x00000028000079c8 */ /* 0x000e0000080e0500 */
[----:B0-----:R-:W-:-:S13]  /*7aa0*/  ISETP.NE.AND P0, PT, R0, RZ, PT ;  /* 0x000000ff0000720c */ /* 0x001fda0003f05270 */
[----:B------:R-:W-:Y:S05]  /*7ab0*/  @P0 EXIT ;  /* 0x000000000000094d */ /* 0x000fea0003800000 */
[----:B------:R-:W-:Y:S01]  /*7ac0*/  LOP3.LUT P0, RZ, R6, 0xff, RZ, 0xc0, !PT ;  /* 0x000000ff06ff7812 */ /* 0x000fe2000780c0ff */
[----:B------:R-:W-:Y:S02]  /*7ad0*/  IMAD.MOV.U32 R0, RZ, RZ, 0x1 ;  /* 0x00000001ff007424 */ /* 0x000fe400078e00ff */
[----:B------:R-:W-:-:S10]  /*7ae0*/  IMAD.MOV.U32 R12, RZ, RZ, RZ ;  /* 0x000000ffff0c7224 */ /* 0x000fd400078e00ff */
[----:B------:R-:W-:Y:S05]  /*7af0*/  @!P0 BRA `(.L_x_160) ;  /* 0x0000000c00308947 */ /* 0x000fea0003800000 */
[----:B------:R-:W0:Y:S01]  /*7b00*/  LDC R0, c[0x0][0x28c] ;  /* 0x0000a300ff007b82 */ /* 0x000e220000000800 */
[----:B------:R-:W-:Y:S01]  /*7b10*/  ULDC UR5, c[0x0][0x600] ;  /* 0x0001800000057ab9 */ /* 0x000fe20000000800 */
[----:B------:R-:W-:Y:S01]  /*7b20*/  ULDC UR4, c[0x0][0xc] ;  /* 0x0000030000047ab9 */ /* 0x000fe20000000800 */
[----:B------:R-:W-:Y:S01]  /*7b30*/  UIADD3 UR16, UR5, -0x1, URZ ;  /* 0xffffffff05107890 */ /* 0x000fe2000fffe03f */
[C---:B------:R-:W-:Y:S01]  /*7b40*/  LOP3.LUT P2, RZ, R18.reuse, 0x7f, RZ, 0xc0, !PT ;  /* 0x0000007f12ff7812 */ /* 0x040fe2000784c0ff */
[----:B------:R-:W-:Y:S01]  /*7b50*/  ULDC UR6, c[0x0][0x658] ;  /* 0x0001960000067ab9 */ /* 0x000fe20000000800 */
[----:B------:R-:W-:Y:S01]  /*7b60*/  ULDC UR5, c[0x0][0x10] ;  /* 0x0000040000057ab9 */ /* 0x000fe20000000800 */
[----:B------:R-:W-:Y:S01]  /*7b70*/  UMOV UR7, 0xffffffff ;  /* 0xffffffff00077882 */ /* 0x000fe20000000000 */
[----:B------:R-:W-:Y:S01]  /*7b80*/  UMOV UR8, 0x1 ;  /* 0x0000000100087882 */ /* 0x000fe20000000000 */
[----:B------:R-:W-:Y:S01]  /*7b90*/  UIMAD.WIDE.U32 UR4, UR4, UR5, URZ ;  /* 0x00000005040472a5 */ /* 0x000fe2000f8e003f */
[----:B------:R-:W-:Y:S01]  /*7ba0*/  LOP3.LUT P0, RZ, R18, 0x1f, RZ, 0xc0, !PT ;  /* 0x0000001f12ff7812 */ /* 0x000fe2000780c0ff */
[----:B------:R-:W-:Y:S01]  /*7bb0*/  USHF.L.U32 UR7, UR7, UR6, URZ ;  /* 0x0000000607077299 */ /* 0x000fe2000800063f */
[----:B------:R-:W-:Y:S01]  /*7bc0*/  BSSY B0, `(.L_x_160) ;  /* 0x00000bf000007945 */ /* 0x000fe20003800000 */
[----:B------:R-:W-:Y:S01]  /*7bd0*/  USHF.L.U32 UR18, UR8, UR6, URZ ;  /* 0x0000000608127299 */ /* 0x000fe2000800063f */
[----:B------:R-:W-:Y:S01]  /*7be0*/  IMAD.MOV.U32 R13, RZ, RZ, 0x1 ;  /* 0x00000001ff0d7424 */ /* 0x000fe200078e00ff */
[----:B------:R-:W-:Y:S01]  /*7bf0*/  LOP3.LUT R11, R19, 0x2, RZ, 0xfc, !PT ;  /* 0x00000002130b7812 */ /* 0x000fe200078efcff */
[----:B------:R-:W-:Y:S01]  /*7c00*/  ULDC UR6, c[0x0][0x14] ;  /* 0x0000050000067ab9 */ /* 0x000fe20000000800 */
[----:B------:R-:W-:Y:S01]  /*7c10*/  PLOP3.LUT P0, PT, P0, P2, PT, 0x8a, 0x0 ;  /* 0x000000000000781c */ /* 0x000fe20000705172 */
[----:B------:R-:W-:Y:S01]  /*7c20*/  UIMAD.WIDE.U32 UR20, UR4, UR6, URZ ;  /* 0x00000006041472a5 */ /* 0x000fe2000f8e003f */
[----:B------:R-:W-:Y:S01]  /*7c30*/  IMAD.MOV.U32 R12, RZ, RZ, RZ ;  /* 0x000000ffff0c7224 */ /* 0x000fe200078e00ff */
[----:B------:R-:W-:-:S02]  /*7c40*/  UIMAD UR13, UR5, UR6, URZ ;  /* 0x00000006050d72a4 */ /* 0x000fc4000f8e023f */
[----:B------:R-:W-:Y:S01]  /*7c50*/  ULOP3.LUT UR17, URZ, UR7, URZ, 0x33, !UPT ;  /* 0x000000073f117292 */ /* 0x000fe2000f8e333f */
[----:B0-----:R-:W-:Y:S01]  /*7c60*/  VIADD R0, R0, 0x3f ;  /* 0x0000003f00007836 */ /* 0x001fe20000000000 */
[----:B------:R-:W-:Y:S01]  /*7c70*/  UIADD3 UR13, UR21, UR13, URZ ;  /* 0x0000000d150d7290 */ /* 0x000fe2000fffe03f */
[----:B------:R-:W-:-:S03]  /*7c80*/  ULDC.64 UR22, c[0x0][0x198] ;  /* 0x0000660000167ab9 */ /* 0x000fc60000000a00 */
[----:B------:R-:W-:-:S04]  /*7c90*/  SHF.R.S32.HI R3, RZ, 0x1f, R0 ;  /* 0x0000001fff037819 */ /* 0x000fc80000011400 */
[----:B------:R-:W-:Y:S01]  /*7ca0*/  LEA.HI R3, R3, R0, RZ, 0x6 ;  /* 0x0000000003037211 */ /* 0x000fe200078f30ff */
[----:B------:R-:W-:-:S03]  /*7cb0*/  IMAD.MOV.U32 R0, RZ, RZ, 0x1 ;  /* 0x00000001ff007424 */ /* 0x000fc600078e00ff */
[----:B------:R-:W-:-:S05]  /*7cc0*/  SHF.R.S32.HI R3, RZ, 0x6, R3 ;  /* 0x00000006ff037819 */ /* 0x000fca0000011403 */
[----:B------:R-:W-:-:S07]  /*7cd0*/  VIADD R10, R3, 0x1 ;  /* 0x00000001030a7836 */ /* 0x000fce0000000000 */
.L_x_172:
[----:B------:R-:W-:-:S03]  /*7ce0*/  UMOV UR4, 0xffffffff ;  /* 0xffffffff00047882 */ /* 0x000fc60000000000 */
[----:B------:R-:W-:Y:S05]  /*7cf0*/  BRA.DIV UR4, `(.L_x_161) ;  /* 0x0000000e04787947 */ /* 0x000fea000b800000 */
[----:B------:R-:W-:-:S13]  /*7d00*/  ELECT P6, URZ, PT ;  /* 0x00000000003f782f */ /* 0x000fda00038c0000 */
.L_x_182:
[----:B------:R-:W0:Y:S01]  /*7d10*/  LDC R4, c[0x0][0x28c] ;  /* 0x0000a300ff047b82 */ /* 0x000e220000000800 */
[----:B------:R-:W-:Y:S01]  /*7d20*/  BSSY B1, `(.L_x_162) ;  /* 0x0000037000017945 */ /* 0x000fe20003800000 */
[----:B0-----:R-:W-:-:S13]  /*7d30*/  ISETP.LT.OR P6, PT, R4, 0x1, !P6 ;  /* 0x000000010400780c */ /* 0x001fda00077c1670 */
[----:B------:R-:W-:Y:S05]  /*7d40*/  @P6 BRA `(.L_x_163) ;  /* 0x0000000000d06947 */ /* 0x000fea0003800000 */
[----:B------:R-:W-:Y:S02]  /*7d50*/  IMAD.SHL.U32 R15, R9, 0x40, RZ ;  /* 0x00000040090f7824 */ /* 0x000fe400078e00ff */
[----:B------:R-:W-:Y:S02]  /*7d60*/  IMAD.SHL.U32 R18, R7, 0x100, RZ ;  /* 0x0000010007127824 */ /* 0x000fe400078e00ff */
[----:B------:R-:W-:Y:S02]  /*7d70*/  IMAD.MOV.U32 R20, RZ, RZ, RZ ;  /* 0x000000ffff147224 */ /* 0x000fe400078e00ff */
[----:B------:R-:W-:Y:S02]  /*7d80*/  IMAD.MOV.U32 R4, RZ, RZ, R10 ;  /* 0x000000ffff047224 */ /* 0x000fe400078e000a */
[----:B------:R-:W-:Y:S02]  /*7d90*/  IMAD.MOV.U32 R5, RZ, RZ, R0 ;  /* 0x000000ffff057224 */ /* 0x000fe400078e0000 */
[----:B------:R-:W-:-:S07]  /*7da0*/  IMAD.MOV.U32 R6, RZ, RZ, R12 ;  /* 0x000000ffff067224 */ /* 0x000fce00078e000c */
.L_x_167:
[----:B------:R-:W0:Y:S01]  /*7db0*/  S2R R14, SR_CgaCtaId ;  /* 0x00000000000e7919 */ /* 0x000e220000008800 */
[----:B------:R-:W-:Y:S01]  /*7dc0*/  MOV R7, 0x400 ;  /* 0x0000040000077802 */ /* 0x000fe20000000f00 */
[----:B------:R-:W1:Y:S03]  /*7dd0*/  @!P2 LDC R9, c[0x0][0x500] ;  /* 0x00014000ff09ab82 */ /* 0x000e660000000800 */
[----:B0-----:R-:W-:Y:S02]  /*7de0*/  LEA R21, R14, R7, 0x18 ;  /* 0x000000070e157211 */ /* 0x001fe400078ec0ff */
[----:B------:R-:W-:-:S03]  /*7df0*/  SHF.L.U32 R7, R5, 0x1f, RZ ;  /* 0x0000001f05077819 */ /* 0x000fc600000006ff */
[----:B------:R-:W-:-:S04]  /*7e00*/  IMAD R14, R6, 0x8, R21 ;  /* 0x00000008060e7824 */ /* 0x000fc800078e0215 */
[----:B------:R-:W0:Y:S02]  /*7e10*/  SYNCS.PHASECHK.TRANS64.TRYWAIT P1, [R14+URZ+0x18], R7 ;  /* 0x000018070e0075a7 */ /* 0x000e24000802017f */
[----:B01----:R-:W-:Y:S05]  /*7e20*/  @!P1 BRA `(.L_x_164) ;  /* 0x0000000c004c9947 */ /* 0x003fea0003800000 */
.L_x_183:
[----:B0-----:R-:W-:Y:S01]  /*7e30*/  PRMT R7, R11, 0x9910, RZ ;  /* 0x000099100b077816 */ /* 0x001fe200000000ff */
[----:B------:R0:W-:Y:S03]  /*7e40*/  @!P2 SYNCS.ARRIVE.TRANS64 RZ, [R14+URZ], R9 ;  /* 0x000000090effa9a7 */ /* 0x0001e6000800003f */
[----:B------:R-:W-:-:S13]  /*7e50*/  ISETP.NE.AND P1, PT, R7, 0x2, PT ;  /* 0x000000020700780c */ /* 0x000fda0003f25270 */
[----:B0-----:R-:W-:Y:S05]  /*7e60*/  @P1 BRA `(.L_x_165) ;  /* 0x0000000000041947 */ /* 0x001fea0003800000 */
[----:B------:R-:W-:Y:S01]  /*7e70*/  BPT.TRAP 0x1 ;  /* 0x000000040000795c */ /* 0x000fe20000300000 */
.L_x_165:
[----:B------:R-:W-:Y:S05]  /*7e80*/  @P0 BRA `(.L_x_166) ;  /* 0x0000000000040947 */ /* 0x000fea0003800000 */
[----:B------:R-:W-:Y:S01]  /*7e90*/  BPT.TRAP 0x1 ;  /* 0x000000040000795c */ /* 0x000fe20000300000 */
.L_x_166:
[--C-:B------:R-:W-:Y:S01]  /*7ea0*/  IMAD R7, R6, 0x8000, R21.reuse ;  /* 0x0000800006077824 */ /* 0x100fe200078e0215 */
[----:B------:R-:W-:Y:S01]  /*7eb0*/  R2UR UR9, R14 ;  /* 0x000000000e0972ca */ /* 0x000fe200000e0000 */
[----:B------:R-:W-:Y:S01]  /*7ec0*/  IMAD R21, R6, 0x2000, R21 ;  /* 0x0000200006157824 */ /* 0x000fe200078e0215 */
[----:B------:R-:W-:Y:S01]  /*7ed0*/  UIADD3 UR4, UP0, UR22, 0xf0, URZ ;  /* 0x000000f016047890 */ /* 0x000fe2000ff1e03f */
[----:B------:R-:W-:Y:S01]  /*7ee0*/  VIADD R4, R4, 0xffffffff ;  /* 0xffffffff04047836 */ /* 0x000fe20000000000 */
[----:B------:R-:W-:Y:S01]  /*7ef0*/  R2UR UR5, R7 ;  /* 0x00000000070572ca */ /* 0x000fe200000e0000 */
[----:B------:R-:W-:Y:S01]  /*7f00*/  UIADD3 UR24, UP1, UR22, 0x1f0, URZ ;  /* 0x000001f016187890 */ /* 0x000fe2000ff3e03f */
[----:B------:R-:W-:Y:S01]  /*7f10*/  R2UR UR8, R21 ;  /* 0x00000000150872ca */ /* 0x000fe200000e0000 */
[----:B------:R-:W-:Y:S01]  /*7f20*/  VIADD R6, R6, 0x1 ;  /* 0x0000000106067836 */ /* 0x000fe20000000000 */
[----:B------:R-:W-:Y:S01]  /*7f30*/  R2UR UR11, R18 ;  /* 0x00000000120b72ca */ /* 0x000fe200000e0000 */
[----:B------:R-:W-:Y:S01]  /*7f40*/  UIADD3.X UR25, URZ, UR23, URZ, UP1, !UPT ;  /* 0x000000173f197290 */ /* 0x000fe20008ffe43f */
[----:B------:R-:W-:Y:S01]  /*7f50*/  R2UR UR10, R20 ;  /* 0x00000000140a72ca */ /* 0x000fe200000e0000 */
[----:B------:R-:W-:Y:S01]  /*7f60*/  UMOV UR6, 0x0 ;  /* 0x0000000000067882 */ /* 0x000fe20000000000 */
[----:B------:R-:W-:Y:S01]  /*7f70*/  R2UR UR12, R8 ;  /* 0x00000000080c72ca */ /* 0x000fe200000e0000 */
[----:B------:R-:W-:Y:S01]  /*7f80*/  UMOV UR7, 0x10000000 ;  /* 0x1000000000077882 */ /* 0x000fe20000000000 */
[----:B------:R-:W-:Y:S01]  /*7f90*/  R2UR UR19, R15 ;  /* 0x000000000f1372ca */ /* 0x000fe200000e0000 */
[----:B------:R-:W-:Y:S01]  /*7fa0*/  VIADD R20, R20, 0x40 ;  /* 0x0000004014147836 */ /* 0x000fe20000000000 */
[----:B------:R-:W-:Y:S01]  /*7fb0*/  ISETP.GT.AND P3, PT, R4, 0x1, PT ;  /* 0x000000010400780c */ /* 0x000fe20003f64270 */
[----:B------:R-:W-:Y:S01]  /*7fc0*/  UIADD3 UR14, UR5, 0x100, URZ ;  /* 0x00000100050e7890 */ /* 0x000fe2000fffe03f */
[----:B------:R-:W-:Y:S01]  /*7fd0*/  ISETP.NE.AND P1, PT, R6, 0x3, PT ;  /* 0x000000030600780c */ /* 0x000fe20003f25270 */
[----:B------:R-:W-:-:S02]  /*7fe0*/  UIADD3.X UR5, URZ, UR23, URZ, UP0, !UPT ;  /* 0x000000173f057290 */ /* 0x000fc400087fe43f */
[----:B------:R-:W-:Y:S01]  /*7ff0*/  UIADD3 UR15, UR8, 0x18100, URZ ;  /* 0x00018100080f7890 */ /* 0x000fe2000fffe03f */
[----:B------:R-:W-:Y:S02]  /*8000*/  SEL R14, RZ, 0x1, P1 ;  /* 0x00000001ff0e7807 */ /* 0x000fe40000800000 */
[----:B------:R-:W-:Y:S01]  /*8010*/  UMOV UR8, UR14 ;  /* 0x0000000e00087c82 */ /* 0x000fe20008000000 */
[----:B------:R-:W-:Y:S02]  /*8020*/  SEL R6, R6, RZ, P1 ;  /* 0x000000ff06067207 */ /* 0x000fe40000800000 */
[----:B------:R-:W-:Y:S01]  /*8030*/  LOP3.LUT R5, R5, R14, RZ, 0x3c, !PT ;  /* 0x0000000e05057212 */ /* 0x000fe200078e3cff */
[----:B------:R0:W-:Y:S02]  /*8040*/  UTMALDG.3D [UR8], [UR4], desc[UR6] ;  /* 0x00000608040075b4 */ /* 0x0001e40008011000 */
[----:B0-----:R-:W-:Y:S01]  /*8050*/  UMOV UR8, UR15 ;  /* 0x0000000f00087c82 */ /* 0x001fe20008000000 */
[----:B------:R-:W-:-:S02]  /*8060*/  UMOV UR11, UR19 ;  /* 0x00000013000b7c82 */ /* 0x000fc40008000000 */
[----:B------:R0:W-:Y:S02]  /*8070*/  UTMALDG.3D [UR8], [UR24], desc[UR6] ;  /* 0x00000608180075b4 */ /* 0x0001e40008011000 */
[----:B0-----:R-:W-:Y:S05]  /*8080*/  @P3 BRA `(.L_x_167) ;  /* 0xfffffffc00483947 */ /* 0x001fea000383ffff */
.L_x_163:
[----:B------:R-:W-:Y:S05]  /*8090*/  BSYNC B1 ;  /* 0x0000000000017941 */ /* 0x000fea0003800000 */
.L_x_162:
[----:B------:R-:W-:Y:S01]  /*80a0*/  LOP3.LUT P3, RZ, R13, 0xff, RZ, 0xc0, !PT ;  /* 0x000000ff0dff7812 */ /* 0x000fe2000786c0ff */
[----:B------:R-:W-:Y:S01]  /*80b0*/  IMAD.IADD R12, R3, 0x1, R12 ;  /* 0x00000001030c7824 */ /* 0x000fe200078e020c */
[----:B------:R-:W-:Y:S01]  /*80c0*/  IADD3 R16, P4, R16, UR20, RZ ;  /* 0x0000001410107c10 */ /* 0x000fe2000ff9e0ff */
[----:B------:R-:W-:Y:S01]  /*80d0*/  ULDC.64 UR4, c[0x0][0x650] ;  /* 0x0001940000047ab9 */ /* 0x000fe20000000a00 */
[----:B------:R-:W-:Y:S01]  /*80e0*/  BSSY B1, `(.L_x_168) ;  /* 0x000006a000017945 */ /* 0x000fe20003800000 */
[----:B------:R-:W-:Y:S01]  /*80f0*/  IMAD.MOV.U32 R9, RZ, RZ, -0x1 ;  /* 0xffffffffff097424 */ /* 0x000fe200078e00ff */
[----:B------:R-:W-:Y:S01]  /*8100*/  ISETP.GT.U32.AND P1, PT, R12, 0x2, PT ;  /* 0x000000020c00780c */ /* 0x000fe20003f24070 */
[----:B------:R-:W-:Y:S01]  /*8110*/  IMAD.MOV.U32 R8, RZ, RZ, -0x1 ;  /* 0xffffffffff087424 */ /* 0x000fe200078e00ff */
[----:B------:R-:W-:Y:S02]  /*8120*/  IADD3.X R17, R17, UR13, RZ, P4, !PT ;  /* 0x0000000d11117c10 */ /* 0x000fe4000a7fe4ff */
[----:B------:R-:W-:-:S02]  /*8130*/  ISETP.LT.U32.AND P1, PT, R3, 0x3, P1 ;  /* 0x000000030300780c */ /* 0x000fc40000f21070 */
[----:B------:R-:W-:Y:S01]  /*8140*/  PRMT R13, RZ, 0x7610, R13 ;  /* 0x00007610ff0d7816 */ /* 0x000fe2000000000d */
[----:B------:R-:W0:Y:S01]  /*8150*/  @P3 S2R R5, SR_CgaCtaId ;  /* 0x0000000000053919 */ /* 0x000e220000008800 */
[----:B------:R-:W-:-:S04]  /*8160*/  @P3 MOV R4, 0x400 ;  /* 0x0000040000043802 */ /* 0x000fc80000000f00 */
[----:B0-----:R-:W-:Y:S01]  /*8170*/  @P3 LEA R6, R5, R4, 0x18 ;  /* 0x0000000405063211 */ /* 0x001fe200078ec0ff */
[----:B------:R-:W-:-:S03]  /*8180*/  IMAD.WIDE.U32 R4, R12, -0x55555555, RZ ;  /* 0xaaaaaaab0c047825 */ /* 0x000fc600078e00ff */
[----:B------:R0:W-:Y:S01]  /*8190*/  @P3 SYNCS.ARRIVE.TRANS64.A1T0 RZ, [R6+URZ+0x48], RZ ;  /* 0x000048ff06ff39a7 */ /* 0x0001e2000810003f */
[----:B------:R-:W-:Y:S02]  /*81a0*/  ISETP.GE.U32.AND P3, PT, R3, 0x3, PT ;  /* 0x000000030300780c */ /* 0x000fe40003f66070 */
[----:B------:R-:W-:Y:S02]  /*81b0*/  SHF.R.U32.HI R7, RZ, 0x1, R5 ;  /* 0x00000001ff077819 */ /* 0x000fe40000011605 */
[----:B------:R-:W-:Y:S02]  /*81c0*/  SEL R5, RZ, 0x1, !P1 ;  /* 0x00000001ff057807 */ /* 0x000fe40004800000 */
[----:B------:R-:W-:Y:S01]  /*81d0*/  ISETP.GE.U32.AND P1, PT, R16, UR4, PT ;  /* 0x0000000410007c0c */ /* 0x000fe2000bf26070 */
[----:B------:R-:W-:Y:S01]  /*81e0*/  IMAD R12, R7, -0x3, R12 ;  /* 0xfffffffd070c7824 */ /* 0x000fe200078e020c */
[----:B------:R-:W-:Y:S02]  /*81f0*/  LOP3.LUT R0, R0, R5, RZ, 0x3c, !PT ;  /* 0x0000000500007212 */ /* 0x000fe400078e3cff */
[----:B------:R-:W-:-:S02]  /*8200*/  ISETP.GE.U32.AND.EX P1, PT, R17, UR5, PT, P1 ;  /* 0x0000000511007c0c */ /* 0x000fc4000bf26110 */
[----:B------:R-:W-:Y:S02]  /*8210*/  PRMT R4, RZ, 0x7610, R4 ;  /* 0x00007610ff047816 */ /* 0x000fe40000000004 */
[----:B------:R-:W-:Y:S01]  /*8220*/  @P3 LOP3.LUT R0, R0, 0x1, R7, 0x78, !PT ;  /* 0x0000000100003812 */ /* 0x000fe200078e7807 */
[----:B------:R-:W-:-:S08]  /*8230*/  IMAD.MOV.U32 R7, RZ, RZ, -0x1 ;  /* 0xffffffffff077424 */ /* 0x000fd000078e00ff */
[----:B0-----:R-:W-:Y:S05]  /*8240*/  @P1 BRA `(.L_x_169) ;  /* 0x00000004004c1947 */ /* 0x001fea0003800000 */
[----:B------:R-:W-:Y:S01]  /*8250*/  ULDC.64 UR4, c[0x0][0x628] ;  /* 0x00018a0000047ab9 */ /* 0x000fe20000000a00 */
[----:B------:R-:W0:Y:S01]  /*8260*/  S2R R15, SR_CTAID.X ;  /* 0x00000000000f7919 */ /* 0x000e220000002500 */
[----:B------:R-:W-:Y:S01]  /*8270*/  ISETP.NE.U32.AND P1, PT, RZ, UR4, PT ;  /* 0x00000004ff007c0c */ /* 0x000fe2000bf25070 */
[----:B------:R-:W-:Y:S01]  /*8280*/  ULDC UR7, c[0x0][0x630] ;  /* 0x00018c0000077ab9 */ /* 0x000fe20000000800 */
[----:B------:R-:W-:Y:S01]  /*8290*/  MOV R4, R16 ;  /* 0x0000001000047202 */ /* 0x000fe20000000f00 */
[----:B------:R-:W1:Y:S01]  /*82a0*/  S2R R14, SR_CTAID.Y ;  /* 0x00000000000e7919 */ /* 0x000e620000002600 */
[----:B------:R-:W-:Y:S01]  /*82b0*/  ISETP.NE.AND.EX P1, PT, RZ, UR5, PT, P1 ;  /* 0x00000005ff007c0c */ /* 0x000fe2000bf25310 */
[----:B------:R-:W-:-:S12]  /*82c0*/  IMAD.MOV.U32 R5, RZ, RZ, R17 ;  /* 0x000000ffff057224 */ /* 0x000fd800078e0011 */
[----:B------:R-:W-:Y:S05]  /*82d0*/  @!P1 BRA `(.L_x_170) ;  /* 0x0000000000289947 */ /* 0x000fea0003800000 */
[----:B------:R-:W-:Y:S02]  /*82e0*/  ULDC UR6, c[0x0][0x634] ;  /* 0x00018d0000067ab9 */ /* 0x000fe40000000800 */
[----:B------:R-:W-:-:S05]  /*82f0*/  IADD3 R9, P1, R16, UR6, RZ ;  /* 0x0000000610097c10 */ /* 0x000fca000ff3e0ff */
[----:B------:R-:W-:-:S04]  /*8300*/  IMAD.X R21, RZ, RZ, R17, P1 ;  /* 0x000000ffff157224 */ /* 0x000fc800008e0611 */
[----:B------:R-:W-:-:S04]  /*8310*/  IMAD.WIDE.U32 R6, R21, UR4, RZ ;  /* 0x0000000415067c25 */ /* 0x000fc8000f8e00ff */
[----:B------:R-:W-:-:S04]  /*8320*/  IMAD.WIDE.U32 R6, P1, R9, UR5, R6 ;  /* 0x0000000509067c25 */ /* 0x000fc8000f820006 */
[----:B------:R-:W-:-:S04]  /*8330*/  IMAD.WIDE.U32 R8, R9, UR4, RZ ;  /* 0x0000000409087c25 */ /* 0x000fc8000f8e00ff */
[----:B------:R-:W-:Y:S01]  /*8340*/  IMAD.X R5, RZ, RZ, RZ, P1 ;  /* 0x000000ffff057224 */ /* 0x000fe200008e06ff */
[----:B------:R-:W-:Y:S01]  /*8350*/  IADD3 RZ, P1, R9, R6, RZ ;  /* 0x0000000609ff7210 */ /* 0x000fe20007f3e0ff */
[----:B------:R-:W-:-:S04]  /*8360*/  IMAD.MOV.U32 R4, RZ, RZ, R7 ;  /* 0x000000ffff047224 */ /* 0x000fc800078e0007 */
[----:B------:R-:W-:-:S08]  /*8370*/  IMAD.WIDE.U32.X R4, R21, UR5, R4, P1 ;  /* 0x0000000515047c25 */ /* 0x000fd000088e0404 */
.L_x_170:
[--C-:B------:R-:W-:Y:S01]  /*8380*/  SHF.R.U64 R8, R4, UR7, R5.reuse ;  /* 0x0000000704087c19 */ /* 0x100fe20008001205 */
[----:B------:R-:W-:Y:S01]  /*8390*/  ULDC.64 UR4, c[0x0][0x620] ;  /* 0x0001880000047ab9 */ /* 0x000fe20000000a00 */
[----:B------:R-:W-:Y:S01]  /*83a0*/  SHF.R.U32.HI R4, RZ, UR7, R5 ;  /* 0x00000007ff047c19 */ /* 0x000fe20008011605 */
[----:B------:R-:W2:Y:S01]  /*83b0*/  LDC R24, c[0x0][0x144] ;  /* 0x00005100ff187b82 */ /* 0x000ea20000000800 */
[----:B------:R-:W-:Y:S01]  /*83c0*/  IADD3 R7, P1, RZ, -R8, RZ ;  /* 0x80000008ff077210 */ /* 0x000fe20007f3e0ff */
[----:B------:R-:W-:Y:S01]  /*83d0*/  ULDC.64 UR8, c[0x0][0x640] ;  /* 0x0001900000087ab9 */ /* 0x000fe20000000a00 */
[----:B0-----:R-:W-:Y:S01]  /*83e0*/  I2FP.F32.U32 R9, R15 ;  /* 0x0000000f00097245 */ /* 0x001fe20000201000 */
[----:B------:R-:W-:Y:S02]  /*83f0*/  ULDC UR6, c[0x0][0x608] ;  /* 0x0001820000067ab9 */ /* 0x000fe40000000800 */
[----:B------:R-:W-:Y:S01]  /*8400*/  IMAD.X R4, RZ, RZ, ~R4, P1 ;  /* 0x000000ffff047224 */ /* 0x000fe200008e0e04 */
[----:B------:R-:W-:Y:S01]  /*8410*/  ISETP.NE.U32.AND P1, PT, RZ, UR8, PT ;  /* 0x00000008ff007c0c */ /* 0x000fe2000bf25070 */
[----:B------:R-:W0:Y:S02]  /*8420*/  LDC R21, c[0x0][0x148] ;  /* 0x00005200ff157b82 */ /* 0x000e240000000800 */
[----:B------:R-:W-:Y:S01]  /*8430*/  IMAD R6, R4, UR4, RZ ;  /* 0x0000000404067c24 */ /* 0x000fe2000f8e02ff */
[----:B------:R-:W-:Y:S01]  /*8440*/  ISETP.NE.AND.EX P1, PT, RZ, UR9, PT, P1 ;  /* 0x00000009ff007c0c */ /* 0x000fe2000bf25310 */
[----:B------:R-:W-:Y:S01]  /*8450*/  IMAD.WIDE.U32 R4, R7, UR4, R16 ;  /* 0x0000000407047c25 */ /* 0x000fe2000f8e0010 */
[----:B------:R-:W-:-:S03]  /*8460*/  ULDC UR4, c[0x0][0x150] ;  /* 0x0000540000047ab9 */ /* 0x000fc60000000800 */
[----:B------:R-:W-:Y:S02]  /*8470*/  IMAD R7, R7, UR5, R6 ;  /* 0x0000000507077c24 */ /* 0x000fe4000f8e0206 */
[----:B------:R-:W-:Y:S01]  /*8480*/  FMUL R6, R9, UR4 ;  /* 0x0000000409067c20 */ /* 0x000fe20008400000 */
[----:B------:R-:W-:Y:S01]  /*8490*/  ULDC UR4, c[0x0][0x618] ;  /* 0x0001860000047ab9 */ /* 0x000fe20000000800 */
[----:B------:R-:W-:Y:S01]  /*84a0*/  ULDC UR5, c[0x0][0x154] ;  /* 0x0000550000057ab9 */ /* 0x000fe20000000800 */
[----:B------:R-:W-:-:S03]  /*84b0*/  IMAD.IADD R5, R5, 0x1, R7 ;  /* 0x0000000105057824 */ /* 0x000fc600078e0207 */
[----:B------:R-:W3:Y:S02]  /*84c0*/  F2I.U32.TRUNC.NTZ R6, R6 ;  /* 0x0000000600067305 */ /* 0x000ee4000020f000 */
[----:B------:R-:W-:Y:S02]  /*84d0*/  SHF.R.U64 R9, R4, UR4, R5 ;  /* 0x0000000404097c19 */ /* 0x000fe40008001205 */
[----:B-1----:R-:W-:-:S05]  /*84e0*/  I2FP.F32.U32 R4, R14 ;  /* 0x0000000e00047245 */ /* 0x002fca0000201000 */
[----:B------:R-:W-:Y:S01]  /*84f0*/  FMUL R22, R4, UR5 ;  /* 0x0000000504167c20 */ /* 0x000fe20008400000 */
[----:B------:R-:W-:Y:S01]  /*8500*/  SHF.R.U32.HI R4, RZ, UR4, R5 ;  /* 0x00000004ff047c19 */ /* 0x000fe20008011605 */
[----:B------:R-:W-:-:S03]  /*8510*/  ULDC UR4, c[0x0][0x658] ;  /* 0x0001960000047ab9 */ /* 0x000fc60000000800 */
[--C-:B------:R-:W-:Y:S01]  /*8520*/  SHF.R.U64 R20, R9, UR6, R4.reuse ;  /* 0x0000000609147c19 */ /* 0x100fe20008001204 */
[----:B------:R-:W1:Y:S01]  /*8530*/  F2I.U32.TRUNC.NTZ R22, R22 ;  /* 0x0000001600167305 */ /* 0x000e62000020f000 */
[----:B------:R-:W-:Y:S01]  /*8540*/  SHF.R.U32.HI R5, RZ, UR6, R4 ;  /* 0x00000006ff057c19 */ /* 0x000fe20008011604 */
[----:B---3--:R-:W-:-:S03]  /*8550*/  IMAD.MOV R6, RZ, RZ, -R6 ;  /* 0x000000ffff067224 */ /* 0x008fc600078e0a06 */
[----:B------:R-:W-:Y:S01]  /*8560*/  SHF.R.U64 R18, R20, UR4, R5 ;  /* 0x0000000414127c19 */ /* 0x000fe20008001205 */
[----:B--2---:R-:W-:Y:S01]  /*8570*/  IMAD R15, R24, R6, R15 ;  /* 0x00000006180f7224 */ /* 0x004fe200078e020f */
[----:B------:R-:W-:-:S03]  /*8580*/  SHF.R.U32.HI R23, RZ, UR4, R5 ;  /* 0x00000004ff177c19 */ /* 0x000fc60008011605 */
[----:B------:R-:W-:Y:S02]  /*8590*/  IMAD.MOV.U32 R4, RZ, RZ, R18 ;  /* 0x000000ffff047224 */ /* 0x000fe400078e0012 */
[----:B------:R-:W-:Y:S01]  /*85a0*/  IMAD.MOV.U32 R5, RZ, RZ, R23 ;  /* 0x000000ffff057224 */ /* 0x000fe200078e0017 */
[----:B-1----:R-:W-:Y:S06]  /*85b0*/  @!P1 BRA `(.L_x_171) ;  /* 0x0000000000289947 */ /* 0x002fec0003800000 */
[----:B------:R-:W-:Y:S02]  /*85c0*/  ULDC UR4, c[0x0][0x64c] ;  /* 0x0001930000047ab9 */ /* 0x000fe40000000800 */
[----:B------:R-:W-:-:S05]  /*85d0*/  IADD3 R5, P1, R18, UR4, RZ ;  /* 0x0000000412057c10 */ /* 0x000fca000ff3e0ff */
[----:B------:R-:W-:-:S04]  /*85e0*/  IMAD.X R23, RZ, RZ, R23, P1 ;  /* 0x000000ffff177224 */ /* 0x000fc800008e0617 */
[----:B------:R-:W-:-:S04]  /*85f0*/  IMAD.WIDE.U32 R6, R23, UR8, RZ ;  /* 0x0000000817067c25 */ /* 0x000fc8000f8e00ff */
[----:B------:R-:W-:-:S04]  /*8600*/  IMAD.WIDE.U32 R6, P1, R5, UR9, R6 ;  /* 0x0000000905067c25 */ /* 0x000fc8000f820006 */
[----:B------:R-:W-:-:S04]  /*8610*/  IMAD.WIDE.U32 R4, R5, UR8, RZ ;  /* 0x0000000805047c25 */ /* 0x000fc8000f8e00ff */
[----:B------:R-:W-:Y:S01]  /*8620*/  IMAD.MOV.U32 R4, RZ, RZ, R7 ;  /* 0x000000ffff047224 */ /* 0x000fe200078e0007 */
[----:B------:R-:W-:Y:S01]  /*8630*/  IADD3 RZ, P3, R5, R6, RZ ;  /* 0x0000000605ff7210 */ /* 0x000fe20007f7e0ff */
[----:B------:R-:W-:-:S04]  /*8640*/  IMAD.X R5, RZ, RZ, RZ, P1 ;  /* 0x000000ffff057224 */ /* 0x000fc800008e06ff */
[----:B------:R-:W-:-:S08]  /*8650*/  IMAD.WIDE.U32.X R4, R23, UR9, R4, P3 ;  /* 0x0000000917047c25 */ /* 0x000fd000098e0404 */
.L_x_171:
[----:B------:R-:W-:Y:S01]  /*8660*/  ISETP.NE.AND P1, PT, R2, 0x1, PT ;  /* 0x000000010200780c */ /* 0x000fe20003f25270 */
[----:B------:R-:W-:Y:S01]  /*8670*/  ULDC UR4, c[0x0][0x648] ;  /* 0x0001920000047ab9 */ /* 0x000fe20000000800 */
[----:B------:R-:W-:Y:S01]  /*8680*/  LOP3.LUT R20, R20, UR17, RZ, 0xc0, !PT ;  /* 0x0000001114147c12 */ /* 0x000fe2000f8ec0ff */
[----:B------:R-:W-:Y:S01]  /*8690*/  IMAD.MOV R22, RZ, RZ, -R22 ;  /* 0x000000ffff167224 */ /* 0x000fe200078e0a16 */
[----:B------:R-:W-:Y:S01]  /*86a0*/  SHF.R.U64 R5, R4, UR4, R5 ;  /* 0x0000000404057c19 */ /* 0x000fe20008001205 */
[----:B------:R-:W-:Y:S01]  /*86b0*/  ULDC UR4, c[0x0][0x638] ;  /* 0x00018e0000047ab9 */ /* 0x000fe20000000800 */
[----:B------:R-:W-:Y:S01]  /*86c0*/  LOP3.LUT R9, R9, UR16, RZ, 0xc0, !PT ;  /* 0x0000001009097c12 */ /* 0x000fe2000f8ec0ff */
[----:B------:R-:W-:Y:S01]  /*86d0*/  ULDC UR5, c[0x0][0x610] ;  /* 0x0001840000057ab9 */ /* 0x000fe20000000800 */
[----:B------:R-:W-:Y:S02]  /*86e0*/  IMAD.MOV.U32 R4, RZ, RZ, 0x1 ;  /* 0x00000001ff047424 */ /* 0x000fe400078e00ff */
[----:B------:R-:W-:-:S02]  /*86f0*/  IMAD.MOV R7, RZ, RZ, -R5 ;  /* 0x000000ffff077224 */ /* 0x000fc400078e0a05 */
[----:B------:R-:W-:Y:S02]  /*8700*/  IMAD R20, R5, UR18, R20 ;  /* 0x0000001205147c24 */ /* 0x000fe4000f8e0214 */
[----:B0-----:R-:W-:Y:S02]  /*8710*/  @P1 IMAD R15, R21, R22, R14 ;  /* 0x00000016150f1224 */ /* 0x001fe400078e020e */
[----:B------:R-:W-:Y:S01]  /*8720*/  IMAD R18, R7, UR4, R18 ;  /* 0x0000000407127c24 */ /* 0x000fe2000f8e0212 */
[----:B------:R-:W-:Y:S01]  /*8730*/  ULDC UR4, c[0x0][0x600] ;  /* 0x0001800000047ab9 */ /* 0x000fe20000000800 */
[----:B------:R-:W-:Y:S02]  /*8740*/  IMAD R15, R20, UR5, R15 ;  /* 0x00000005140f7c24 */ /* 0x000fe4000f8e020f */
[----:B------:R-:W-:-:S05]  /*8750*/  IMAD R18, R18, UR4, R9 ;  /* 0x0000000412127c24 */ /* 0x000fca000f8e0209 */
[----:B------:R-:W-:Y:S02]  /*8760*/  SEL R9, R18, R15, !P1 ;  /* 0x0000000f12097207 */ /* 0x000fe40004800000 */
[----:B------:R-:W-:-:S07]  /*8770*/  SEL R7, R15, R18, !P1 ;  /* 0x000000120f077207 */ /* 0x000fce0004800000 */
.L_x_169:
[----:B------:R-:W-:Y:S05]  /*8780*/  BSYNC B1 ;  /* 0x0000000000017941 */ /* 0x000fea0003800000 */
.L_x_168:
[----:B------:R-:W-:-:S13]  /*8790*/  LOP3.LUT P1, RZ, R4, 0xff, RZ, 0xc0, !PT ;  /* 0x000000ff04ff7812 */ /* 0x000fda000782c0ff */
[----:B------:R-:W-:Y:S05]  /*87a0*/  @P1 BRA `(.L_x_172) ;  /* 0xfffffff4004c1947 */ /* 0x000fea000383ffff */
[----:B------:R-:W-:Y:S05]  /*87b0*/  BSYNC B0 ;  /* 0x0000000000007941 */ /* 0x000fea0003800000 */
.L_x_160:
[----:B------:R-:W-:-:S03]  /*87c0*/  UMOV UR4, 0xffffffff ;  /* 0xffffffff00047882 */ /* 0x000fc60000000000 */
[----:B------:R-:W-:Y:S05]  /*87d0*/  BRA.DIV UR4, `(.L_x_173) ;  /* 0x0000000204f47947 */ /* 0x000fea000b800000 */
[----:B------:R-:W-:-:S13]  /*87e0*/  ELECT P6, URZ, PT ;  /* 0x00000000003f782f */ /* 0x000fda00038c0000 */
.L_x_186:
[----:B------:R-:W-:Y:S04]  /*87f0*/  BSSY B0, `(.L_x_174) ;  /* 0x0000022000007945 */ /* 0x000fe80003800000 */
[----:B------:R-:W-:Y:S05]  /*8800*/  @!P6 BRA `(.L_x_175) ;  /* 0x000000000080e947 */ /* 0x000fea0003800000 */
[----:B------:R-:W-:-:S04]  /*8810*/  LOP3.LUT R19, R19, 0x2, RZ, 0xfc, !PT ;  /* 0x0000000213137812 */ /* 0x000fc800078efcff */
[----:B------:R-:W-:-:S13]  /*8820*/  ISETP.NE.AND P0, PT, R19, 0x3, PT ;  /* 0x000000031300780c */ /* 0x000fda0003f05270 */
[----:B------:R-:W-:Y:S05]  /*8830*/  @!P0 BRA `(.L_x_176) ;  /* 0x0000000000048947 */ /* 0x000fea0003800000 */
[----:B------:R-:W-:Y:S01]  /*8840*/  BPT.TRAP 0x1 ;  /* 0x000000040000795c */ /* 0x000fe20000300000 */
.L_x_176:
[----:B------:R-:W0:Y:S01]  /*8850*/  S2R R3, SR_CgaCtaId ;  /* 0x0000000000037919 */ /* 0x000e220000008800 */
[----:B------:R-:W-:-:S04]  /*8860*/  MOV R2, 0x400 ;  /* 0x0000040000027802 */ /* 0x000fc80000000f00 */
[----:B0-----:R-:W-:Y:S02]  /*8870*/  LEA R3, R3, R2, 0x18 ;  /* 0x0000000203037211 */ /* 0x001fe400078ec0ff */
[----:B------:R-:W-:-:S03]  /*8880*/  SHF.L.U32 R2, R0, 0x1f, RZ ;  /* 0x0000001f00027819 */ /* 0x000fc600000006ff */
[----:B------:R-:W-:-:S04]  /*8890*/  VIADD R3, R3, 0x18 ;  /* 0x0000001803037836 */ /* 0x000fc80000000000 */
[C---:B------:R-:W-:Y:S02]  /*88a0*/  IMAD R7, R12.reuse, 0x8, R3 ;  /* 0x000000080c077824 */ /* 0x040fe400078e0203 */
[----:B------:R-:W-:Y:S02]  /*88b0*/  VIADD R12, R12, 0x1 ;  /* 0x000000010c0c7836 */ /* 0x000fe40000000000 */
[----:B------:R-:W0:Y:S03]  /*88c0*/  SYNCS.PHASECHK.TRANS64.TRYWAIT P0, [R7+URZ], R2 ;  /* 0x00000002070075a7 */ /* 0x000e26000800017f */
[----:B------:R-:W-:-:S04]  /*88d0*/  ISETP.NE.AND P1, PT, R12, 0x3, PT ;  /* 0x000000030c00780c */ /* 0x000fc80003f25270 */
[----:B------:R-:W-:Y:S02]  /*88e0*/  SEL R5, RZ, 0x1, P1 ;  /* 0x00000001ff057807 */ /* 0x000fe40000800000 */
[----:B------:R-:W-:Y:S02]  /*88f0*/  SEL R12, R12, RZ, P1 ;  /* 0x000000ff0c0c7207 */ /* 0x000fe40000800000 */
[----:B------:R-:W-:-:S03]  /*8900*/  LOP3.LUT R5, R0, R5, RZ, 0x3c, !PT ;  /* 0x0000000500057212 */ /* 0x000fc600078e3cff */
[----:B------:R-:W-:Y:S01]  /*8910*/  IMAD R9, R12, 0x8, R3 ;  /* 0x000000080c097824 */ /* 0x000fe200078e0203 */
[----:B------:R-:W-:Y:S01]  /*8920*/  SHF.L.U32 R4, R5, 0x1f, RZ ;  /* 0x0000001f05047819 */ /* 0x000fe200000006ff */
[----:B0-----:R-:W-:Y:S06]  /*8930*/  @!P0 BRA `(.L_x_177) ;  /* 0x0000000000bc8947 */ /* 0x001fec0003800000 */
.L_x_187:
[----:B------:R-:W1:Y:S01]  /*8940*/  SYNCS.PHASECHK.TRANS64.TRYWAIT P0, [R9+URZ], R4 ;  /* 0x00000004090075a7 */ /* 0x000e62000800017f */
[----:B------:R-:W-:-:S05]  /*8950*/  VIADD R0, R12, 0x1 ;  /* 0x000000010c007836 */ /* 0x000fca0000000000 */
[----:B------:R-:W-:-:S04]  /*8960*/  ISETP.NE.AND P1, PT, R0, 0x3, PT ;  /* 0x000000030000780c */ /* 0x000fc80003f25270 */
[----:B0-----:R-:W-:Y:S02]  /*8970*/  SEL R2, RZ, 0x1, P1 ;  /* 0x00000001ff027807 */ /* 0x001fe40000800000 */
[----:B------:R-:W-:Y:S02]  /*8980*/  SEL R0, R0, RZ, P1 ;  /* 0x000000ff00007207 */ /* 0x000fe40000800000 */
[----:B------:R-:W-:Y:S01]  /*8990*/  LOP3.LUT R2, R5, R2, RZ, 0x3c, !PT ;  /* 0x0000000205027212 */ /* 0x000fe200078e3cff */
[----:B-1----:R-:W-:Y:S06]  /*89a0*/  @!P0 BRA `(.L_x_178) ;  /* 0x0000000000b48947 */ /* 0x002fec0003800000 */
.L_x_188:
[----:B------:R-:W-:Y:S01]  /*89b0*/  IMAD R3, R0, 0x8, R3 ;  /* 0x0000000800037824 */ /* 0x000fe200078e0203 */
[----:B------:R-:W-:-:S07]  /*89c0*/  SHF.L.U32 R0, R2, 0x1f, RZ ;  /* 0x0000001f02007819 */ /* 0x000fce00000006ff */
.L_x_179:
[----:B-1----:R1:W2:Y:S02]  /*89d0*/  SYNCS.PHASECHK.TRANS64.TRYWAIT P0, [R3+URZ], R0 ;  /* 0x00000000030075a7 */ /* 0x0022a4000800017f */
[----:B--2---:R-:W-:Y:S05]  /*89e0*/  @!P0 NANOSLEEP.SYNCS 0x989680 ;  /* 0x009896800000895d */ /* 0x004fea0003900000 */
[----:B------:R-:W2:Y:S02]  /*89f0*/  @!P0 SYNCS.PHASECHK.TRANS64 P0, [R3+URZ], R0 ;  /* 0x00000000030085a7 */ /* 0x000ea4000800007f */
[----:B--2---:R-:W-:Y:S05]  /*8a00*/  @!P0 BRA `(.L_x_179) ;  /* 0xfffffffc00f08947 */ /* 0x004fea000383ffff */
.L_x_175:
[----:B------:R-:W-:Y:S05]  /*8a10*/  BSYNC B0 ;  /* 0x0000000000007941 */ /* 0x000fea0003800000 */
.L_x_174:
[----:B------:R-:W-:Y:S05]  /*8a20*/  EXIT ;  /* 0x000000000000794d */ /* 0x000fea0003800000 */
.L_x_17:
[----:B---3--:R3:W4:Y:S02]  /*8a30*/  SYNCS.PHASECHK.TRANS64.TRYWAIT P1, [R3+URZ], R0 ;  /* 0x00000000030075a7 */ /* 0x008724000802017f */
[----:B----4-:R-:W-:Y:S05]  /*8a40*/  @!P1 NANOSLEEP.SYNCS 0x989680 ;  /* 0x009896800000995d */ /* 0x010fea0003900000 */
[----:B------:R-:W4:Y:S02]  /*8a50*/  @!P1 SYNCS.PHASECHK.TRANS64 P1, [R3+URZ], R0 ;  /* 0x00000000030095a7 */ /* 0x000f24000802007f */
[----:B----4-:R-:W-:Y:S05]  /*8a60*/  @!P1 BRA `(.L_x_17) ;  /* 0xfffffffc00f09947 */ /* 0x010fea000383ffff */
[----:B------:R-:W-:Y:S05]  /*8a70*/  BRA `(.L_x_16) ;  /* 0xffffff8400e07947 */ /* 0x000fea000383ffff */
.L_x_22:
[----:B-1----:R-:W-:-:S04]  /*8a80*/  IMAD.U32 R4, RZ, RZ, UR8 ;  /* 0x00000008ff047e24 */ /* 0x002fc8000f8e00ff */
[----:B------:R1:W2:Y:S03]  /*8a90*/  SYNCS.PHASECHK.TRANS64.TRYWAIT P1, [R4+URZ], R3 ;  /* 0x00000003040075a7 */ /* 0x0002a6000802017f */
[----:B--2---:R-:W-:Y:S05]  /*8aa0*/  @!P1 NANOSLEEP.SYNCS 0x989680 ;  /* 0x009896800000995d */ /* 0x004fea0003900000 */
[----:B------:R-:W2:Y:S02]  /*8ab0*/  @!P1 SYNCS.PHASECHK.TRANS64 P1, [R4+URZ], R3 ;  /* 0x00000003040095a7 */ /* 0x000ea4000802007f */
[----:B--2---:R-:W-:Y:S05]  /*8ac0*/  @!P1 BRA `(.L_x_22) ;  /* 0xfffffffc00ec9947 */ /* 0x004fea000383ffff */
[----:B------:R-:W-:Y:S05]  /*8ad0*/  BRA `(.L_x_21) ;  /* 0xffffff8c00207947 */ /* 0x000fea000383ffff */
.L_x_161:
[----:B------:R-:W-:Y:S01]  /*8ae0*/  BSSY B1, `(.L_x_180) ;  /* 0x0000006000017945 */ /* 0x000fe20003800000 */
[----:B------:R-:W-:-:S07]  /*8af0*/  IMAD.MOV.U32 R15, RZ, RZ, -0x1 ;  /* 0xffffffffff0f7424 */ /* 0x000fce00078e00ff */
[----:B------:R-:W-:Y:S05]  /*8b00*/  WARPSYNC.COLLECTIVE R15, `(.L_x_181) ;  /* 0x000000000f0c7348 */ /* 0x000fea0003c00000 */
[----:B------:R-:W-:Y:S02]  /*8b10*/  ELECT P6, UR62, PT ;  /* 0x00000000003e782f */ /* 0x000fe400038c0000 */
[----:B------:R-:W-:Y:S01]  /*8b20*/  MOV R14, UR62 ;  /* 0x0000003e000e7c02 */ /* 0x000fe20008000f00 */
[----:B------:R-:W-:Y:S10]  /*8b30*/  ENDCOLLECTIVE ;  /* 0x000000000000791b */ /* 0x000ff40003800000 */
.L_x_181:
[----:B------:R-:W-:Y:S05]  /*8b40*/  BSYNC B1 ;  /* 0x0000000000017941 */ /* 0x000fea0003800000 */
.L_x_180:
[----:B------:R-:W-:Y:S05]  /*8b50*/  BRA `(.L_x_182) ;  /* 0xfffffff0006c7947 */ /* 0x000fea000383ffff */
.L_x_164:
[----:B0-----:R0:W1:Y:S02]  /*8b60*/  SYNCS.PHASECHK.TRANS64.TRYWAIT P1, [R14+URZ+0x18], R7 ;  /* 0x000018070e0075a7 */ /* 0x001064000802017f */
[----:B-1----:R-:W-:Y:S05]  /*8b70*/  @!P1 NANOSLEEP.SYNCS 0x989680 ;  /* 0x009896800000995d */ /* 0x002fea0003900000 */
[----:B------:R-:W1:Y:S02]  /*8b80*/  @!P1 SYNCS.PHASECHK.TRANS64 P1, [R14+URZ+0x18], R7 ;  /* 0x000018070e0095a7 */ /* 0x000e64000802007f */
[----:B-1----:R-:W-:Y:S05]  /*8b90*/  @!P1 BRA `(.L_x_164) ;  /* 0xfffffffc00f09947 */ /* 0x002fea000383ffff */
[----:B------:R-:W-:Y:S05]  /*8ba0*/  BRA `(.L_x_183) ;  /* 0xfffffff000a07947 */ /* 0x000fea000383ffff */
.L_x_173:
[----:B------:R-:W-:Y:S01]  /*8bb0*/  BSSY B0, `(.L_x_184) ;  /* 0x0000006000007945 */ /* 0x000fe20003800000 */
[----:B------:R-:W-:-:S07]  /*8bc0*/  IMAD.MOV.U32 R15, RZ, RZ, -0x1 ;  /* 0xffffffffff0f7424 */ /* 0x000fce00078e00ff */
[----:B------:R-:W-:Y:S05]  /*8bd0*/  WARPSYNC.COLLECTIVE R15, `(.L_x_185) ;  /* 0x000000000f0c7348 */ /* 0x000fea0003c00000 */
[----:B------:R-:W-:Y:S02]  /*8be0*/  ELECT P6, UR62, PT ;  /* 0x00000000003e782f */ /* 0x000fe400038c0000 */
[----:B------:R-:W-:Y:S01]  /*8bf0*/  MOV R14, UR62 ;  /* 0x0000003e000e7c02 */ /* 0x000fe20008000f00 */
[----:B------:R-:W-:Y:S10]  /*8c00*/  ENDCOLLECTIVE ;  /* 0x000000000000791b */ /* 0x000ff40003800000 */
.L_x_185:
[----:B------:R-:W-:Y:S05]  /*8c10*/  BSYNC B0 ;  /* 0x0000000000007941 */ /* 0x000fea0003800000 */
.L_x_184:
[----:B------:R-:W-:Y:S05]  /*8c20*/  BRA `(.L_x_186) ;  /* 0xfffffff800f07947 */ /* 0x000fea000383ffff */
.L_x_177:
[----:B0-----:R0:W1:Y:S02]  /*8c30*/  SYNCS.PHASECHK.TRANS64.TRYWAIT P0, [R7+URZ], R2 ;  /* 0x00000002070075a7 */ /* 0x001064000800017f */
[----:B-1----:R-:W-:Y:S05]  /*8c40*/  @!P0 NANOSLEEP.SYNCS 0x989680 ;  /* 0x009896800000895d */ /* 0x002fea0003900000 */
[----:B------:R-:W1:Y:S02]  /*8c50*/  @!P0 SYNCS.PHASECHK.TRANS64 P0, [R7+URZ], R2 ;  /* 0x00000002070085a7 */ /* 0x000e64000800007f */
[----:B-1----:R-:W-:Y:S05]  /*8c60*/  @!P0 BRA `(.L_x_177) ;  /* 0xfffffffc00f08947 */ /* 0x002fea000383ffff */
[----:B------:R-:W-:Y:S05]  /*8c70*/  BRA `(.L_x_187) ;  /* 0xfffffffc00307947 */ /* 0x000fea000383ffff */
.L_x_178:
[----:B0-----:R0:W1:Y:S02]  /*8c80*/  SYNCS.PHASECHK.TRANS64.TRYWAIT P0, [R9+URZ], R4 ;  /* 0x00000004090075a7 */ /* 0x001064000800017f */
[----:B-1----:R-:W-:Y:S05]  /*8c90*/  @!P0 NANOSLEEP.SYNCS 0x989680 ;  /* 0x009896800000895d */ /* 0x002fea0003900000 */
[----:B------:R-:W1:Y:S02]  /*8ca0*/  @!P0 SYNCS.PHASECHK.TRANS64 P0, [R9+URZ], R4 ;  /* 0x00000004090085a7 */ /* 0x000e64000800007f */
[----:B-1----:R-:W-:Y:S05]  /*8cb0*/  @!P0 BRA `(.L_x_178) ;  /* 0xfffffffc00f08947 */ /* 0x002fea000383ffff */
[----:B------:R-:W-:Y:S05]  /*8cc0*/  BRA `(.L_x_188) ;  /* 0xfffffffc00387947 */ /* 0x000fea000383ffff */
.L_x_189:
[----:B------:R-:W-:-:S00]  /*8cd0*/  BRA `(.L_x_189) ;  /* 0xfffffffc00fc7947 */ /* 0x000fc0000383ffff */
[----:B------:R-:W-:-:S00]  /*8ce0*/  NOP ;  /* 0x0000000000007918 */ /* 0x000fc00000000000 */
        /* <DEDUP_REMOVED lines=9> */
.L_x_190:


//--------------------- .nv.global.init           --------------------------
	.section	.nv.global.init,"aw",@progbits
.nv.global.init:
	.type		$str$22,@object
	.size		$str$22,($str$23 - $str$22)
$str$22:
        /*0000*/ 	.byte	0x6b, 0x5f, 0x74, 0x69, 0x6c, 0x65, 0x5f, 0x63, 0x6f, 0x75, 0x6e, 0x74, 0x20, 0x3e, 0x3d, 0x20
        /*0010*/ 	.byte	0x31, 0x00
	.type		$str$23,@object
	.size		$str$23,(__unnamed_1 - $str$23)
$str$23:
        /*0012*/ 	.byte	0x2f, 0x74, 0x6d, 0x70, 0x2f, 0x63, 0x75, 0x74, 0x6c, 0x61, 0x73, 0x73, 0x5f, 0x73, 0x77, 0x65
        /*0022*/ 	.byte	0x65, 0x70, 0x5f, 0x73, 0x72, 0x63, 0x2f, 0x69, 0x6e, 0x63, 0x6c, 0x75, 0x64, 0x65, 0x2f, 0x63
        /*0032*/ 	.byte	0x75, 0x74, 0x6c, 0x61, 0x73, 0x73, 0x2f, 0x67, 0x65, 0x6d, 0x6d, 0x2f, 0x63, 0x6f, 0x6c, 0x6c
        /*0042*/ 	.byte	0x65, 0x63, 0x74, 0x69, 0x76, 0x65, 0x2f, 0x73, 0x6d, 0x39, 0x30, 0x5f, 0x6d, 0x6d, 0x61, 0x5f
        /*0052*/ 	.byte	0x74, 0x6d, 0x61, 0x5f, 0x67, 0x6d, 0x6d, 0x61, 0x5f, 0x73, 0x73, 0x5f, 0x77, 0x61, 0x72, 0x70
        /*0062*/ 	.byte	0x73, 0x70, 0x65, 0x63, 0x69, 0x61, 0x6c, 0x69, 0x7a, 0x65, 0x64, 0x2e, 0x68, 0x70, 0x70, 0x00
	.type		__unnamed_1,@object
	.size		__unnamed_1,(.L_0 - __unnamed_1)
__unnamed_1:
        /*0072*/ 	.byte	0x76, 0x6f, 0x69, 0x64, 0x20, 0x63, 0x75, 0x74, 0x6c, 0x61, 0x73, 0x73, 0x3a, 0x3a, 0x67, 0x65
        /* <DEDUP_REMOVED lines=179> */
        /*0bb2*/ 	.byte	0x64, 0x65, 0x6e, 0x74, 0x69, 0x74, 0x79, 0x5d, 0x00
.L_0:


//--------------------- .nv.shared._ZN7cutlass13device_kernelINS_4gemm6kernel13GemmUniversalIN4cute5tupleIJiiiiEEENS1_10collective13CollectiveMmaINS1_34MainloopSm90TmaGmmaWarpSpecializedILi3ENS5_IJNS4_1CILi1EEESB_SB_EEENS1_35KernelTmaWarpSpecializedCooperativeEEENS5_IJNSA_ILi256EEENSA_ILi64EEESG_EEENS_6half_tENS5_IJlSB_lEEESI_SJ_NS4_8TiledMMAINS4_8MMA_AtomIJNS4_4SM904GMMA25MMA_64x64x16_F32F16F16_SSILNSN_5MajorE0ELSP_0ELNSN_7ScaleInE1ELSQ_1EEEEEENS4_6LayoutINS5_IJNSA_ILi2EEESB_SB_EEENS5_IJSB_NSA_ILi0EEESW_EEEEENS5_IJNS4_10UnderscoreESZ_SZ_EEEEENS4_13SM90_TMA_LOADENS4_14ComposedLayoutINS4_7SwizzleILi3ELi4ELi3EEENS4_18smem_ptr_flag_bitsILi16EEENST_INS5_IJNSA_ILi8EEESG_EEENS5_IJSG_SB_EEEEEEEvNS4_8identityES12_S1C_vS1D_EENS_8epilogue10collective6detail29Sm90TmaWarpSpecializedAdapterINS1G_15DefaultEpilogueISI_SJ_SJ_NS1F_6thread17LinearCombinationISI_Li1EffLNS1K_9ScaleType4KindE0ELNS_15FloatRoundStyleE2ESI_EENS1_15EpilogueDefaultEEEEEvvEEEEvNT_6ParamsE --------------------------
	.section	.nv.shared._ZN7cutlass13device_kernelINS_4gemm6kernel13GemmUniversalIN4cute5tupleIJiiiiEEENS1_10collective13CollectiveMmaINS1_34MainloopSm90TmaGmmaWarpSpecializedILi3ENS5_IJNS4_1CILi1EEESB_SB_EEENS1_35KernelTmaWarpSpecializedCooperativeEEENS5_IJNSA_ILi256EEENSA_ILi64EEESG_EEENS_6half_tENS5_IJlSB_lEEESI_SJ_NS4_8TiledMMAINS4_8MMA_AtomIJNS4_4SM904GMMA25MMA_64x64x16_F32F16F16_SSILNSN_5MajorE0ELSP_0ELNSN_7ScaleInE1ELSQ_1EEEEEENS4_6LayoutINS5_IJNSA_ILi2EEESB_SB_EEENS5_IJSB_NSA_ILi0EEESW_EEEEENS5_IJNS4_10UnderscoreESZ_SZ_EEEEENS4_13SM90_TMA_LOADENS4_14ComposedLayoutINS4_7SwizzleILi3ELi4ELi3EEENS4_18smem_ptr_flag_bitsILi16EEENST_INS5_IJNSA_ILi8EEESG_EEENS5_IJSG_SB_EEEEEEEvNS4_8identityES12_S1C_vS1D_EENS_8epilogue10collective6detail29Sm90TmaWarpSpecializedAdapterINS1G_15DefaultEpilogueISI_SJ_SJ_NS1F_6thread17LinearCombinationISI_Li1EffLNS1K_9ScaleType4KindE0ELNS_15FloatRoundStyleE2ESI_EENS1_15EpilogueDefaultEEEEEvvEEEEvNT_6ParamsE,"aw",@nobits
	.sectionflags	@""
	.align	16
	.zero		1024


//--------------------- .nv.shared.reserved.0     --------------------------
	.section	.nv.shared.reserved.0,"aw",@nobits
	.weak		__nv_reservedSMEM_offset_0_alias
	.size		__nv_reservedSMEM_offset_0_alias, 0, 0
	.other		__nv_reservedSMEM_offset_0_alias,@"STO_CUDA_RESERVED_SHARED STV_DEFAULT"
__nv_reservedSMEM_offset_0_alias:
	.zero		0


//--------------------- .nv.global                --------------------------
	.section	.nv.global,"aw",@nobits
.nv.global:
	.type		_ZN39_INTERNAL_684200bd_4_k_cu_54445f4e_28504cute1_E,@object
	.size		_ZN39_INTERNAL_684200bd_4_k_cu_54445f4e_28504cute1_E,(_ZN39_INTERNAL_684200bd_4_k_cu_54445f4e_28504cuda3std3__45__cpo6cbeginE - _ZN39_INTERNAL_684200bd_4_k_cu_54445f4e_28504cute1_E)
_ZN39_INTERNAL_684200bd_4_k_cu_54445f4e_28504cute1_E:
	.zero		1
	.type		_ZN39_INTERNAL_684200bd_4_k_cu_54445f4e_28504cuda3std3__45__cpo6cbeginE,@object
	.size		_ZN39_INTERNAL_684200bd_4_k_cu_54445f4e_28504cuda3std3__45__cpo6cbeginE,(_ZN39_INTERNAL_684200bd_4_k_cu_54445f4e_28504cuda3std3__48in_placeE - _ZN39_INTERNAL_684200bd_4_k_cu_54445f4e_28504cuda3std3__45__cpo6cbeginE)
_ZN39_INTERNAL_684200bd_4_k_cu_54445f4e_28504cuda3std3__45__cpo6cbeginE:
	.zero		1
	.type		_ZN39_INTERNAL_684200bd_4_k_cu_54445f4e_28504cuda3std3__48in_placeE,@object
	.size		_ZN39_INTERNAL_684200bd_4_k_cu_54445f4e_28504cuda3std3__48in_placeE,(_ZN39_INTERNAL_684200bd_4_k_cu_54445f4e_28504cuda3std6ranges3__45__cpo9iter_moveE - _ZN39_INTERNAL_684200bd_4_k_cu_54445f4e_28504cuda3std3__48in_placeE)
_ZN39_INTERNAL_684200bd_4_k_cu_54445f4e_28504cuda3std3__48in_placeE:
	.zero		1
	.type		_ZN39_INTERNAL_684200bd_4_k_cu_54445f4e_28504cuda3std6ranges3__45__cpo9iter_moveE,@object
	.size		_ZN39_INTERNAL_684200bd_4_k_cu_54445f4e_28504cuda3std6ranges3__45__cpo9iter_moveE,(_ZN39_INTERNAL_684200bd_4_k_cu_54445f4e_28504cuda3std3__45__cpo5beginE - _ZN39_INTERNAL_684200bd_4_k_cu_54445f4e_28504cuda3std6ranges3__45__cpo9iter_moveE)
_ZN39_INTERNAL_684200bd_4_k_cu_54445f4e_28504cuda3std6ranges3__45__cpo9iter_moveE:
	.zero		1
	.type		_ZN39_INTERNAL_684200bd_4_k_cu_54445f4e_28504cuda3std3__45__cpo5beginE,@object
	.size		_ZN39_INTERNAL_684200bd_4_k_cu_54445f4e_28504cuda3std3__45__cpo5beginE,(_ZN39_INTERNAL_684200bd_4_k_cu_54445f4e_28504cuda3std3__441_GLOBAL__N__684200bd_4_k_cu_54445f4e_28506ignoreE - _ZN39_INTERNAL_684200bd_4_k_cu_54445f4e_28504cuda3std3__45__cpo5beginE)
_ZN39_INTERNAL_684200bd_4_k_cu_54445f4e_28504cuda3std3__45__cpo5beginE:
	.zero		1
	.type		_ZN39_INTERNAL_684200bd_4_k_cu_54445f4e_28504cuda3std3__441_GLOBAL__N__684200bd_4_k_cu_54445f4e_28506ignoreE,@object
	.size		_ZN39_INTERNAL_684200bd_4_k_cu_54445f4e_28504cuda3std3__441_GLOBAL__N__684200bd_4_k_cu_54445f4e_28506ignoreE,(_ZN39_INTERNAL_684200bd_4_k_cu_54445f4e_28504cute7productE - _ZN39_INTERNAL_684200bd_4_k_cu_54445f4e_28504cuda3std3__441_GLOBAL__N__684200bd_4_k_cu_54445f4e_28506ignoreE)
_ZN39_INTERNAL_684200bd_4_k_cu_54445f4e_28504cuda3std3__441_GLOBAL__N__684200bd_4_k_cu_54445f4e_28506ignoreE:
	.zero		1
	.type		_ZN39_INTERNAL_684200bd_4_k_cu_54445f4e_28504cute7productE,@object
	.size		_ZN39_INTERNAL_684200bd_4_k_cu_54445f4e_28504cute7productE,(_ZN39_INTERNAL_684200bd_4_k_cu_54445f4e_28504cuda3std3__45__cpo3endE - _ZN39_INTERNAL_684200bd_4_k_cu_54445f4e_28504cute7productE)
_ZN39_INTERNAL_684200bd_4_k_cu_54445f4e_28504cute7productE:
	.zero		1
	.type		_ZN39_INTERNAL_684200bd_4_k_cu_54445f4e_28504cuda3std3__45__cpo3endE,@object
	.size		_ZN39_INTERNAL_684200bd_4_k_cu_54445f4e_28504cuda3std3__45__cpo3endE,(_ZN39_INTERNAL_684200bd_4_k_cu_54445f4e_28504cuda3std3__419piecewise_constructE - _ZN39_INTERNAL_684200bd_4_k_cu_54445f4e_28504cuda3std3__45__cpo3endE)
_ZN39_INTERNAL_684200bd_4_k_cu_54445f4e_28504cuda3std3__45__cpo3endE:
	.zero		1
	.type		_ZN39_INTERNAL_684200bd_4_k_cu_54445f4e_28504cuda3std3__419piecewise_constructE,@object
	.size		_ZN39_INTERNAL_684200bd_4_k_cu_54445f4e_28504cuda3std3__419piecewise_constructE,(_ZN39_INTERNAL_684200bd_4_k_cu_54445f4e_28504cuda3std3__45__cpo4cendE - _ZN39_INTERNAL_684200bd_4_k_cu_54445f4e_28504cuda3std3__419piecewise_constructE)
_ZN39_INTERNAL_684200bd_4_k_cu_54445f4e_28504cuda3std3__419piecewise_constructE:
	.zero		1
	.type		_ZN39_INTERNAL_684200bd_4_k_cu_54445f4e_28504cuda3std3__45__cpo4cendE,@object
	.size		_ZN39_INTERNAL_684200bd_4_k_cu_54445f4e_28504cuda3std3__45__cpo4cendE,(_ZN39_INTERNAL_684200bd_4_k_cu_54445f4e_28504cuda3std6ranges3__45__cpo4swapE - _ZN39_INTERNAL_684200bd_4_k_cu_54445f4e_28504cuda3std3__45__cpo4cendE)
_ZN39_INTERNAL_684200bd_4_k_cu_54445f4e_28504cuda3std3__45__cpo4cendE:
	.zero		1
	.type		_ZN39_INTERNAL_684200bd_4_k_cu_54445f4e_28504cuda3std6ranges3__45__cpo4swapE,@object
	.size		_ZN39_INTERNAL_684200bd_4_k_cu_54445f4e_28504cuda3std6ranges3__45__cpo4swapE,(.L_8 - _ZN39_INTERNAL_684200bd_4_k_cu_54445f4e_28504cuda3std6ranges3__45__cpo4swapE)
_ZN39_INTERNAL_684200bd_4_k_cu_54445f4e_28504cuda3std6ranges3__45__cpo4swapE:
	.zero		1
.L_8:


//--------------------- .nv.constant0._ZN7cutlass13device_kernelINS_4gemm6kernel13GemmUniversalIN4cute5tupleIJiiiiEEENS1_10collective13CollectiveMmaINS1_34MainloopSm90TmaGmmaWarpSpecializedILi3ENS5_IJNS4_1CILi1EEESB_SB_EEENS1_35KernelTmaWarpSpecializedCooperativeEEENS5_IJNSA_ILi256EEENSA_ILi64EEESG_EEENS_6half_tENS5_IJlSB_lEEESI_SJ_NS4_8TiledMMAINS4_8MMA_AtomIJNS4_4SM904GMMA25MMA_64x64x16_F32F16F16_SSILNSN_5MajorE0ELSP_0ELNSN_7ScaleInE1ELSQ_1EEEEEENS4_6LayoutINS5_IJNSA_ILi2EEESB_SB_EEENS5_IJSB_NSA_ILi0EEESW_EEEEENS5_IJNS4_10UnderscoreESZ_SZ_EEEEENS4_13SM90_TMA_LOADENS4_14ComposedLayoutINS4_7SwizzleILi3ELi4ELi3EEENS4_18smem_ptr_flag_bitsILi16EEENST_INS5_IJNSA_ILi8EEESG_EEENS5_IJSG_SB_EEEEEEEvNS4_8identityES12_S1C_vS1D_EENS_8epilogue10collective6detail29Sm90TmaWarpSpecializedAdapterINS1G_15DefaultEpilogueISI_SJ_SJ_NS1F_6thread17LinearCombinationISI_Li1EffLNS1K_9ScaleType4KindE0ELNS_15FloatRoundStyleE2ESI_EENS1_15EpilogueDefaultEEEEEvvEEEEvNT_6ParamsE --------------------------
	.section	.nv.constant0._ZN7cutlass13device_kernelINS_4gemm6kernel13GemmUniversalIN4cute5tupleIJiiiiEEENS1_10collective13CollectiveMmaINS1_34MainloopSm90TmaGmmaWarpSpecializedILi3ENS5_IJNS4_1CILi1EEESB_SB_EEENS1_35KernelTmaWarpSpecializedCooperativeEEENS5_IJNSA_ILi256EEENSA_ILi64EEESG_EEENS_6half_tENS5_IJlSB_lEEESI_SJ_NS4_8TiledMMAINS4_8MMA_AtomIJNS4_4SM904GMMA25MMA_64x64x16_F32F16F16_SSILNSN_5MajorE0ELSP_0ELNSN_7ScaleInE1ELSQ_1EEEEEENS4_6LayoutINS5_IJNSA_ILi2EEESB_SB_EEENS5_IJSB_NSA_ILi0EEESW_EEEEENS5_IJNS4_10UnderscoreESZ_SZ_EEEEENS4_13SM90_TMA_LOADENS4_14ComposedLayoutINS4_7SwizzleILi3ELi4ELi3EEENS4_18smem_ptr_flag_bitsILi16EEENST_INS5_IJNSA_ILi8EEESG_EEENS5_IJSG_SB_EEEEEEEvNS4_8identityES12_S1C_vS1D_EENS_8epilogue10collective6detail29Sm90TmaWarpSpecializedAdapterINS1G_15DefaultEpilogueISI_SJ_SJ_NS1F_6thread17LinearCombinationISI_Li1EffLNS1K_9ScaleType4KindE0ELNS_15FloatRoundStyleE2ESI_EENS1_15EpilogueDefaultEEEEEvvEEEEvNT_6ParamsE,"a",@progbits
	.sectionflags	@""
	.align	4
.nv.constant0._ZN7cutlass13device_kernelINS_4gemm6kernel13GemmUniversalIN4cute5tupleIJiiiiEEENS1_10collective13CollectiveMmaINS1_34MainloopSm90TmaGmmaWarpSpecializedILi3ENS5_IJNS4_1CILi1EEESB_SB_EEENS1_35KernelTmaWarpSpecializedCooperativeEEENS5_IJNSA_ILi256EEENSA_ILi64EEESG_EEENS_6half_tENS5_IJlSB_lEEESI_SJ_NS4_8TiledMMAINS4_8MMA_AtomIJNS4_4SM904GMMA25MMA_64x64x16_F32F16F16_SSILNSN_5MajorE0ELSP_0ELNSN_7ScaleInE1ELSQ_1EEEEEENS4_6LayoutINS5_IJNSA_ILi2EEESB_SB_EEENS5_IJSB_NSA_ILi0EEESW_EEEEENS5_IJNS4_10UnderscoreESZ_SZ_EEEEENS4_13SM90_TMA_LOADENS4_14ComposedLayoutINS4_7SwizzleILi3ELi4ELi3EEENS4_18smem_ptr_flag_bitsILi16EEENST_INS5_IJNSA_ILi8EEESG_EEENS5_IJSG_SB_EEEEEEEvNS4_8identityES12_S1C_vS1D_EENS_8epilogue10collective6detail29Sm90TmaWarpSpecializedAdapterINS1G_15DefaultEpilogueISI_SJ_SJ_NS1F_6thread17LinearCombinationISI_Li1EffLNS1K_9ScaleType4KindE0ELNS_15FloatRoundStyleE2ESI_EENS1_15EpilogueDefaultEEEEEvvEEEEvNT_6ParamsE:
	.zero		1664


//--------------------- SYMBOLS --------------------------

	.type		.nv.reservedSmem.offset0,@object
	.size		.nv.reservedSmem.offset0,0x4
	.type		__assertfail,@function
